	.target	sm_90a

	.elftype	@"ET_EXEC"


//--------------------- .note.nv.tkinfo           --------------------------
	.section	.note.nv.tkinfo,"",@"SHT_NOTE"
	.sectionflags	@"SHF_NOTE_NV_TKINFO"
	.tkinfo
        /*0018*/ 	.word	0x00000002
        /*0030*/ 	.string	""
        /*0030*/ 	.string	"ptxas"
        /*0030*/ 	.string	"Cuda compilation tools, release 13.0, V13.0.88"
        /*0030*/ 	.string	"Build cuda_13.0.r13.0/compiler.36424714_0"
        /*0030*/ 	.string	"-arch sm_90a -m 64 "



//--------------------- .note.nv.cuinfo           --------------------------
	.section	.note.nv.cuinfo,"",@"SHT_NOTE"
	.sectionflags	@"SHF_NOTE_NV_CUINFO"
        /*0018*/ 	.short	0x0002
        /*001a*/ 	.short	0x005a
        /*001c*/ 	.short	0x0082
	.zero		2


//--------------------- .nv.info                  --------------------------
	.section	.nv.info,"",@"SHT_CUDA_INFO"
	.align	4


	//----- nvinfo : EIATTR_REGCOUNT
	.align		4
        /*0000*/ 	.byte	0x04, 0x2f
        /*0002*/ 	.short	(.L_15 - .L_14)
	.align		4
.L_14:
        /*0004*/ 	.word	index@(_ZN7cutlass13device_kernelINS_4gemm6kernel13GemmUniversalIN4cute5tupleIJiiiiEEENS1_10collective13CollectiveMmaINS1_34MainloopSm90TmaGmmaWarpSpecializedILi2ENS5_IJNS4_1CILi1EEESB_SB_EEENS1_35KernelTmaWarpSpecializedCooperativeEEENS5_IJNSA_ILi256EEESF_NSA_ILi128EEEEEENS_6half_tENS5_IJlSB_lEEESI_SJ_NS4_8TiledMMAINS4_8MMA_AtomIJNS4_4SM904GMMA26MMA_64x256x16_F32F16F16_SSILNSN_5MajorE0ELSP_0ELNSN_7ScaleInE1ELSQ_1EEEEEENS4_6LayoutINS5_IJNSA_ILi2EEESB_SB_EEENS5_IJSB_NSA_ILi0EEESW_EEEEENS5_IJNS4_10UnderscoreESZ_SZ_EEEEENS4_13SM90_TMA_LOADENS4_14ComposedLayoutINS4_7SwizzleILi3ELi4ELi3EEENS4_18smem_ptr_flag_bitsILi16EEENST_INS5_IJNSA_ILi8EEENSA_ILi64EEEEEENS5_IJS19_SB_EEEEEEEvNS4_8identityES12_S1D_vS1E_EENS_8epilogue10collective6detail29Sm90TmaWarpSpecializedAdapterINS1H_15DefaultEpilogueISI_SJ_SJ_NS1G_6thread17LinearCombinationISI_Li1EffLNS1L_9ScaleType4KindE0ELNS_15FloatRoundStyleE2ESI_EENS1_15EpilogueDefaultEEEEEvvEEEEvNT_6ParamsE)
        /*0008*/ 	.word	0x000000a8


	//----- nvinfo : EIATTR_FRAME_SIZE
	.align		4
.L_15:
        /*000c*/ 	.byte	0x04, 0x11
        /*000e*/ 	.short	(.L_17 - .L_16)
	.align		4
.L_16:
        /*0010*/ 	.word	index@(_ZN7cutlass13device_kernelINS_4gemm6kernel13GemmUniversalIN4cute5tupleIJiiiiEEENS1_10collective13CollectiveMmaINS1_34MainloopSm90TmaGmmaWarpSpecializedILi2ENS5_IJNS4_1CILi1EEESB_SB_EEENS1_35KernelTmaWarpSpecializedCooperativeEEENS5_IJNSA_ILi256EEESF_NSA_ILi128EEEEEENS_6half_tENS5_IJlSB_lEEESI_SJ_NS4_8TiledMMAINS4_8MMA_AtomIJNS4_4SM904GMMA26MMA_64x256x16_F32F16F16_SSILNSN_5MajorE0ELSP_0ELNSN_7ScaleInE1ELSQ_1EEEEEENS4_6LayoutINS5_IJNSA_ILi2EEESB_SB_EEENS5_IJSB_NSA_ILi0EEESW_EEEEENS5_IJNS4_10UnderscoreESZ_SZ_EEEEENS4_13SM90_TMA_LOADENS4_14ComposedLayoutINS4_7SwizzleILi3ELi4ELi3EEENS4_18smem_ptr_flag_bitsILi16EEENST_INS5_IJNSA_ILi8EEENSA_ILi64EEEEEENS5_IJS19_SB_EEEEEEEvNS4_8identityES12_S1D_vS1E_EENS_8epilogue10collective6detail29Sm90TmaWarpSpecializedAdapterINS1H_15DefaultEpilogueISI_SJ_SJ_NS1G_6thread17LinearCombinationISI_Li1EffLNS1L_9ScaleType4KindE0ELNS_15FloatRoundStyleE2ESI_EENS1_15EpilogueDefaultEEEEEvvEEEEvNT_6ParamsE)
        /*0014*/ 	.word	0x00000cf0


	//----- nvinfo : EIATTR_MIN_STACK_SIZE
	.align		4
.L_17:
        /*0018*/ 	.byte	0x04, 0x12
        /*001a*/ 	.short	(.L_19 - .L_18)
	.align		4
.L_18:
        /*001c*/ 	.word	index@(_ZN7cutlass13device_kernelINS_4gemm6kernel13GemmUniversalIN4cute5tupleIJiiiiEEENS1_10collective13CollectiveMmaINS1_34MainloopSm90TmaGmmaWarpSpecializedILi2ENS5_IJNS4_1CILi1EEESB_SB_EEENS1_35KernelTmaWarpSpecializedCooperativeEEENS5_IJNSA_ILi256EEESF_NSA_ILi128EEEEEENS_6half_tENS5_IJlSB_lEEESI_SJ_NS4_8TiledMMAINS4_8MMA_AtomIJNS4_4SM904GMMA26MMA_64x256x16_F32F16F16_SSILNSN_5MajorE0ELSP_0ELNSN_7ScaleInE1ELSQ_1EEEEEENS4_6LayoutINS5_IJNSA_ILi2EEESB_SB_EEENS5_IJSB_NSA_ILi0EEESW_EEEEENS5_IJNS4_10UnderscoreESZ_SZ_EEEEENS4_13SM90_TMA_LOADENS4_14ComposedLayoutINS4_7SwizzleILi3ELi4ELi3EEENS4_18smem_ptr_flag_bitsILi16EEENST_INS5_IJNSA_ILi8EEENSA_ILi64EEEEEENS5_IJS19_SB_EEEEEEEvNS4_8identityES12_S1D_vS1E_EENS_8epilogue10collective6detail29Sm90TmaWarpSpecializedAdapterINS1H_15DefaultEpilogueISI_SJ_SJ_NS1G_6thread17LinearCombinationISI_Li1EffLNS1L_9ScaleType4KindE0ELNS_15FloatRoundStyleE2ESI_EENS1_15EpilogueDefaultEEEEEvvEEEEvNT_6ParamsE)
        /*0020*/ 	.word	0x00000cf0
.L_19:


//--------------------- .nv.compat                --------------------------
	.section	.nv.compat,"",@"SHT_CUDA_COMPAT_INFO"
	.align	4
        /*0000*/ 	.byte	0x02, 0x09, 0x01, 0x00, 0x02, 0x02, 0x04, 0x00, 0x02, 0x05, 0x05, 0x00, 0x03, 0x07, 0x01, 0x01
        /*0010*/ 	.byte	0x02, 0x03, 0x01, 0x00, 0x02, 0x06, 0x01, 0x00, 0x04, 0x0b, 0x08, 0x00, 0x00, 0x00, 0x00, 0x00
        /*0020*/ 	.byte	0x00, 0x00, 0x00, 0x00


//--------------------- .nv.info._ZN7cutlass13device_kernelINS_4gemm6kernel13GemmUniversalIN4cute5tupleIJiiiiEEENS1_10collective13CollectiveMmaINS1_34MainloopSm90TmaGmmaWarpSpecializedILi2ENS5_IJNS4_1CILi1EEESB_SB_EEENS1_35KernelTmaWarpSpecializedCooperativeEEENS5_IJNSA_ILi256EEESF_NSA_ILi128EEEEEENS_6half_tENS5_IJlSB_lEEESI_SJ_NS4_8TiledMMAINS4_8MMA_AtomIJNS4_4SM904GMMA26MMA_64x256x16_F32F16F16_SSILNSN_5MajorE0ELSP_0ELNSN_7ScaleInE1ELSQ_1EEEEEENS4_6LayoutINS5_IJNSA_ILi2EEESB_SB_EEENS5_IJSB_NSA_ILi0EEESW_EEEEENS5_IJNS4_10UnderscoreESZ_SZ_EEEEENS4_13SM90_TMA_LOADENS4_14ComposedLayoutINS4_7SwizzleILi3ELi4ELi3EEENS4_18smem_ptr_flag_bitsILi16EEENST_INS5_IJNSA_ILi8EEENSA_ILi64EEEEEENS5_IJS19_SB_EEEEEEEvNS4_8identityES12_S1D_vS1E_EENS_8epilogue10collective6detail29Sm90TmaWarpSpecializedAdapterINS1H_15DefaultEpilogueISI_SJ_SJ_NS1G_6thread17LinearCombinationISI_Li1EffLNS1L_9ScaleType4KindE0ELNS_15FloatRoundStyleE2ESI_EENS1_15EpilogueDefaultEEEEEvvEEEEvNT_6ParamsE --------------------------
	.section	.nv.info._ZN7cutlass13device_kernelINS_4gemm6kernel13GemmUniversalIN4cute5tupleIJiiiiEEENS1_10collective13CollectiveMmaINS1_34MainloopSm90TmaGmmaWarpSpecializedILi2ENS5_IJNS4_1CILi1EEESB_SB_EEENS1_35KernelTmaWarpSpecializedCooperativeEEENS5_IJNSA_ILi256EEESF_NSA_ILi128EEEEEENS_6half_tENS5_IJlSB_lEEESI_SJ_NS4_8TiledMMAINS4_8MMA_AtomIJNS4_4SM904GMMA26MMA_64x256x16_F32F16F16_SSILNSN_5MajorE0ELSP_0ELNSN_7ScaleInE1ELSQ_1EEEEEENS4_6LayoutINS5_IJNSA_ILi2EEESB_SB_EEENS5_IJSB_NSA_ILi0EEESW_EEEEENS5_IJNS4_10UnderscoreESZ_SZ_EEEEENS4_13SM90_TMA_LOADENS4_14ComposedLayoutINS4_7SwizzleILi3ELi4ELi3EEENS4_18smem_ptr_flag_bitsILi16EEENST_INS5_IJNSA_ILi8EEENSA_ILi64EEEEEENS5_IJS19_SB_EEEEEEEvNS4_8identityES12_S1D_vS1E_EENS_8epilogue10collective6detail29Sm90TmaWarpSpecializedAdapterINS1H_15DefaultEpilogueISI_SJ_SJ_NS1G_6thread17LinearCombinationISI_Li1EffLNS1L_9ScaleType4KindE0ELNS_15FloatRoundStyleE2ESI_EENS1_15EpilogueDefaultEEEEEvvEEEEvNT_6ParamsE,"",@"SHT_CUDA_INFO"
	.sectionflags	@""
	.align	4


	//----- nvinfo : EIATTR_CUDA_API_VERSION
	.align		4
        /*0000*/ 	.byte	0x04, 0x37
        /*0002*/ 	.short	(.L_21 - .L_20)
.L_20:
        /*0004*/ 	.word	0x00000082


	//----- nvinfo : EIATTR_KPARAM_INFO
	.align		4
.L_21:
        /*0008*/ 	.byte	0x04, 0x17
        /*000a*/ 	.short	(.L_23 - .L_22)
.L_22:
        /*000c*/ 	.word	0x00000000
        /*0010*/ 	.short	0x0000
        /*0012*/ 	.short	0x0070
        /*0014*/ 	.byte	0x00, 0xf0, 0x01, 0x10


	//----- nvinfo : EIATTR_SPARSE_MMA_MASK
	.align		4
.L_23:
        /*0018*/ 	.byte	0x03, 0x50
        /*001a*/ 	.short	0x0000


	//----- nvinfo : EIATTR_MAXREG_COUNT
	.align		4
        /*001c*/ 	.byte	0x03, 0x1b
        /*001e*/ 	.short	0x00a8


	//----- nvinfo : EIATTR_NUM_BARRIERS
	.align		4
        /*0020*/ 	.byte	0x02, 0x4c
        /*0022*/ 	.byte	0x01
	.zero		1


	//----- nvinfo : EIATTR_EXTERNS
	.align		4
        /*0024*/ 	.byte	0x04, 0x0f
        /*0026*/ 	.short	(.L_25 - .L_24)


	//   ....[0]....
	.align		4
.L_24:
        /*0028*/ 	.word	index@(__assertfail)


	//----- nvinfo : EIATTR_ANNOTATIONS
	.align		4
.L_25:
        /*002c*/ 	.byte	0x04, 0x55
        /*002e*/ 	.short	(.L_27 - .L_26)


	//   ....[0]....
.L_26:
        /*0030*/ 	.word	0x00000001
        /*0034*/ 	.byte	0x50, 0x06, 0x00, 0x00, 0x01, 0x00, 0x00, 0x00, 0x70, 0x06, 0x00, 0x00, 0x01, 0x00, 0x00, 0x00
        /* <DEDUP_REMOVED lines=1382> */
        /*56a4*/ 	.byte	0x00, 0x2e, 0x02, 0x00, 0x01, 0x00, 0x00, 0x00, 0x20, 0x2e, 0x02, 0x00


	//----- nvinfo : EIATTR_MERCURY_ISA_VERSION
	.align		4
.L_27:
        /*56b0*/ 	.byte	0x03, 0x5f
        /*56b2*/ 	.short	0x0101


	//----- nvinfo : EIATTR_INT_WARP_WIDE_INSTR_OFFSETS
	.align		4
        /*56b4*/ 	.byte	0x04, 0x31
        /*56b6*/ 	.short	(.L_29 - .L_28)


	//   ....[0]....
.L_28:
        /*56b8*/ 	.word	0x000004c0


	//   ....[1]....
        /*56bc*/ 	.word	0x000004d0


	//   ....[2]....
        /*56c0*/ 	.word	0x00000560


	//----- nvinfo : EIATTR_COOP_GROUP_MASK_REGIDS
	.align		4
.L_29:
        /*56c4*/ 	.byte	0x04, 0x29
        /*56c6*/ 	.short	(.L_31 - .L_30)


	//   ....[0]....
.L_30:
        /*56c8*/ 	.word	0xffffffff


	//   ....[1]....
        /*56cc*/ 	.word	0xffffffff


	//   ....[2]....
        /*56d0*/ 	.word	0xffffffff


	//   ....[3]....
        /*56d4*/ 	.word	0xffffffff


	//   ....[4]....
        /*56d8*/ 	.word	0xffffffff


	//----- nvinfo : EIATTR_COOP_GROUP_INSTR_OFFSETS
	.align		4
.L_31:
        /*56dc*/ 	.byte	0x04, 0x28
        /*56de*/ 	.short	(.L_33 - .L_32)


	//   ....[0]....
.L_32:
        /*56e0*/ 	.word	0x00000070


	//   ....[1]....
        /*56e4*/ 	.word	0x00000080


	//   ....[2]....
        /*56e8*/ 	.word	0x000001a0


	//   ....[3]....
        /*56ec*/ 	.word	0x00000370


	//   ....[4]....
        /*56f0*/ 	.word	0x00001130


	//----- nvinfo : EIATTR_REG_RECONFIG
	.align		4
.L_33:
        /*56f4*/ 	.byte	0x01, 0x54
	.zero		2


	//----- nvinfo : EIATTR_SYSCALL_OFFSETS
	.align		4
        /*56f8*/ 	.byte	0x04, 0x46
        /*56fa*/ 	.short	(.L_35 - .L_34)


	//   ....[0]....
.L_34:
        /*56fc*/ 	.word	0x000012e0


	//----- nvinfo : EIATTR_MBARRIER_INSTR_OFFSETS
	.align		4
.L_35:
        /*5700*/ 	.byte	0x04, 0x39
        /*5702*/ 	.short	(.L_37 - .L_36)


	//   ....[0]....
.L_36:
        /*5704*/ 	.word	0x00000320
        /*5708*/ 	.word	0x000000ff
        /*570c*/ 	.word	0x00000000
        /*5710*/ 	.short	0x0100
        /*5712*/ 	.byte	0x08
	.zero		1


	//   ....[1]....
        /*5714*/ 	.word	0x00000330
        /*5718*/ 	.word	0x000000ff
        /*571c*/ 	.word	0x00000010
        /*5720*/ 	.short	0x0100
        /*5722*/ 	.byte	0x08
	.zero		1


	//   ....[2]....
        /*5724*/ 	.word	0x00000340
        /*5728*/ 	.word	0x000000ff
        /*572c*/ 	.word	0x00000008
        /*5730*/ 	.short	0x0100
        /*5732*/ 	.byte	0x08
	.zero		1


	//   ....[3]....
        /*5734*/ 	.word	0x00000350
        /*5738*/ 	.word	0x000000ff
        /*573c*/ 	.word	0x00000018
        /*5740*/ 	.short	0x0100
        /*5742*/ 	.byte	0x08
	.zero		1


	//   ....[4]....
        /*5744*/ 	.word	0x000005e0
        /*5748*/ 	.word	0x000000ff
        /*574c*/ 	.word	0x00000030
        /*5750*/ 	.short	0x0100
        /*5752*/ 	.byte	0x10
	.zero		1


	//   ....[5]....
        /*5754*/ 	.word	0x00000680
        /*5758*/ 	.word	0x000000ff
        /*575c*/ 	.word	0x00000038
        /*5760*/ 	.short	0x0100
        /*5762*/ 	.byte	0x10
	.zero		1


	//   ....[6]....
        /*5764*/ 	.word	0x00001380
        /*5768*/ 	.word	0x00000003
        /*576c*/ 	.word	0x00000000
        /*5770*/ 	.short	0x010a
        /*5772*/ 	.byte	0x3f
	.zero		1


	//   ....[7]....
        /*5774*/ 	.word	0x000013c0
        /*5778*/ 	.word	0x00000003
        /*577c*/ 	.word	0x00000000
        /*5780*/ 	.short	0x010a
        /*5782*/ 	.byte	0x3f
	.zero		1


	//   ....[8]....
        /*5784*/ 	.word	0x000089a0
        /*5788*/ 	.word	0x000000ff
        /*578c*/ 	.word	0x00000000
        /*5790*/ 	.short	0x010a
        /*5792*/ 	.byte	0x0a
	.zero		1


	//   ....[9]....
        /*5794*/ 	.word	0x000089e0
        /*5798*/ 	.word	0x000000ff
        /*579c*/ 	.word	0x00000000
        /*57a0*/ 	.short	0x010a
        /*57a2*/ 	.byte	0x0a
	.zero		1


	//   ....[10]....
        /*57a4*/ 	.word	0x00010a80
        /*57a8*/ 	.word	0x000000ff
        /*57ac*/ 	.word	0x00000000
        /*57b0*/ 	.short	0x0101
        /*57b2*/ 	.byte	0x08
	.zero		1


	//   ....[11]....
        /*57b4*/ 	.word	0x00010c70
        /*57b8*/ 	.word	0x000000ff
        /*57bc*/ 	.word	0x00000000
        /*57c0*/ 	.short	0x0101
        /*57c2*/ 	.byte	0x04
	.zero		1


	//   ....[12]....
        /*57c4*/ 	.word	0x00022910
        /*57c8*/ 	.word	0x0000000e
        /*57cc*/ 	.word	0x00000010
        /*57d0*/ 	.short	0x010a
        /*57d2*/ 	.byte	0x3f
	.zero		1


	//   ....[13]....
        /*57d4*/ 	.word	0x00022d90
        /*57d8*/ 	.word	0x00000002
        /*57dc*/ 	.word	0x00000038
        /*57e0*/ 	.short	0x0101
        /*57e2*/ 	.byte	0x3f
	.zero		1


	//   ....[14]....
        /*57e4*/ 	.word	0x00023520
        /*57e8*/ 	.word	0x00000005
        /*57ec*/ 	.word	0x00000000
        /*57f0*/ 	.short	0x010a
        /*57f2*/ 	.byte	0x3f
	.zero		1


	//   ....[15]....
        /*57f4*/ 	.word	0x000235b0
        /*57f8*/ 	.word	0x00000003
        /*57fc*/ 	.word	0x00000000
        /*5800*/ 	.short	0x010a
        /*5802*/ 	.byte	0x3f
	.zero		1


	//   ....[16]....
        /*5804*/ 	.word	0x00023610
        /*5808*/ 	.word	0x00000003
        /*580c*/ 	.word	0x00000000
        /*5810*/ 	.short	0x010a
        /*5812*/ 	.byte	0x3f
	.zero		1


	//   ....[17]....
        /*5814*/ 	.word	0x00023670
        /*5818*/ 	.word	0x00000004
        /*581c*/ 	.word	0x00000000
        /*5820*/ 	.short	0x010a
        /*5822*/ 	.byte	0x3f
	.zero		1


	//   ....[18]....
        /*5824*/ 	.word	0x00023740
        /*5828*/ 	.word	0x0000000e
        /*582c*/ 	.word	0x00000010
        /*5830*/ 	.short	0x010a
        /*5832*/ 	.byte	0x3f
	.zero		1


	//   ....[19]....
        /*5834*/ 	.word	0x00023810
        /*5838*/ 	.word	0x00000005
        /*583c*/ 	.word	0x00000000
        /*5840*/ 	.short	0x010a
        /*5842*/ 	.byte	0x3f
	.zero		1


	//----- nvinfo : EIATTR_NUM_MBARRIERS
	.align		4
.L_37:
        /*5844*/ 	.byte	0x03, 0x38
        /*5846*/ 	.short	0x0006


	//----- nvinfo : EIATTR_EXIT_INSTR_OFFSETS
	.align		4
        /*5848*/ 	.byte	0x04, 0x1c
        /*584a*/ 	.short	(.L_39 - .L_38)


	//   ....[0]....
.L_38:
        /*584c*/ 	.word	0x000006e0


	//   ....[1]....
        /*5850*/ 	.word	0x00001050


	//   ....[2]....
        /*5854*/ 	.word	0x00021e90


	//   ....[3]....
        /*5858*/ 	.word	0x000225a0


	//   ....[4]....
        /*585c*/ 	.word	0x00023600


	//----- nvinfo : EIATTR_MAX_THREADS
	.align		4
.L_39:
        /*5860*/ 	.byte	0x04, 0x05
        /*5862*/ 	.short	(.L_41 - .L_40)
.L_40:
        /*5864*/ 	.word	0x00000180
        /*5868*/ 	.word	0x00000001
        /*586c*/ 	.word	0x00000001


	//----- nvinfo : EIATTR_CRS_STACK_SIZE
	.align		4
.L_41:
        /*5870*/ 	.byte	0x04, 0x1e
        /*5872*/ 	.short	(.L_43 - .L_42)
.L_42:
        /*5874*/ 	.word	0x00000000


	//----- nvinfo : EIATTR_CBANK_PARAM_SIZE
	.align		4
.L_43:
        /*5878*/ 	.byte	0x03, 0x19
        /*587a*/ 	.short	0x0470


	//----- nvinfo : EIATTR_PARAM_CBANK
	.align		4
        /*587c*/ 	.byte	0x04, 0x0a
        /*587e*/ 	.short	(.L_45 - .L_44)
	.align		4
.L_44:
        /*5880*/ 	.word	index@(.nv.constant0._ZN7cutlass13device_kernelINS_4gemm6kernel13GemmUniversalIN4cute5tupleIJiiiiEEENS1_10collective13CollectiveMmaINS1_34MainloopSm90TmaGmmaWarpSpecializedILi2ENS5_IJNS4_1CILi1EEESB_SB_EEENS1_35KernelTmaWarpSpecializedCooperativeEEENS5_IJNSA_ILi256EEESF_NSA_ILi128EEEEEENS_6half_tENS5_IJlSB_lEEESI_SJ_NS4_8TiledMMAINS4_8MMA_AtomIJNS4_4SM904GMMA26MMA_64x256x16_F32F16F16_SSILNSN_5MajorE0ELSP_0ELNSN_7ScaleInE1ELSQ_1EEEEEENS4_6LayoutINS5_IJNSA_ILi2EEESB_SB_EEENS5_IJSB_NSA_ILi0EEESW_EEEEENS5_IJNS4_10UnderscoreESZ_SZ_EEEEENS4_13SM90_TMA_LOADENS4_14ComposedLayoutINS4_7SwizzleILi3ELi4ELi3EEENS4_18smem_ptr_flag_bitsILi16EEENST_INS5_IJNSA_ILi8EEENSA_ILi64EEEEEENS5_IJS19_SB_EEEEEEEvNS4_8identityES12_S1D_vS1E_EENS_8epilogue10collective6detail29Sm90TmaWarpSpecializedAdapterINS1H_15DefaultEpilogueISI_SJ_SJ_NS1G_6thread17LinearCombinationISI_Li1EffLNS1L_9ScaleType4KindE0ELNS_15FloatRoundStyleE2ESI_EENS1_15EpilogueDefaultEEEEEvvEEEEvNT_6ParamsE)
        /*5884*/ 	.short	0x0210
        /*5886*/ 	.short	0x0470


	//----- nvinfo : EIATTR_SW_WAR
	.align		4
.L_45:
        /*5888*/ 	.byte	0x04, 0x36
        /*588a*/ 	.short	(.L_47 - .L_46)
.L_46:
        /*588c*/ 	.word	0x00000008
.L_47:


//--------------------- .nv.callgraph             --------------------------
	.section	.nv.callgraph,"",@"SHT_CUDA_CALLGRAPH"
	.align	4
	.sectionentsize	8
	.align		4
        /*0000*/ 	.word	0x00000000
	.align		4
        /*0004*/ 	.word	0xffffffff
	.align		4
        /*0008*/ 	.word	index@(_ZN7cutlass13device_kernelINS_4gemm6kernel13GemmUniversalIN4cute5tupleIJiiiiEEENS1_10collective13CollectiveMmaINS1_34MainloopSm90TmaGmmaWarpSpecializedILi2ENS5_IJNS4_1CILi1EEESB_SB_EEENS1_35KernelTmaWarpSpecializedCooperativeEEENS5_IJNSA_ILi256EEESF_NSA_ILi128EEEEEENS_6half_tENS5_IJlSB_lEEESI_SJ_NS4_8TiledMMAINS4_8MMA_AtomIJNS4_4SM904GMMA26MMA_64x256x16_F32F16F16_SSILNSN_5MajorE0ELSP_0ELNSN_7ScaleInE1ELSQ_1EEEEEENS4_6LayoutINS5_IJNSA_ILi2EEESB_SB_EEENS5_IJSB_NSA_ILi0EEESW_EEEEENS5_IJNS4_10UnderscoreESZ_SZ_EEEEENS4_13SM90_TMA_LOADENS4_14ComposedLayoutINS4_7SwizzleILi3ELi4ELi3EEENS4_18smem_ptr_flag_bitsILi16EEENST_INS5_IJNSA_ILi8EEENSA_ILi64EEEEEENS5_IJS19_SB_EEEEEEEvNS4_8identityES12_S1D_vS1E_EENS_8epilogue10collective6detail29Sm90TmaWarpSpecializedAdapterINS1H_15DefaultEpilogueISI_SJ_SJ_NS1G_6thread17LinearCombinationISI_Li1EffLNS1L_9ScaleType4KindE0ELNS_15FloatRoundStyleE2ESI_EENS1_15EpilogueDefaultEEEEEvvEEEEvNT_6ParamsE)
	.align		4
        /*000c*/ 	.word	index@(__assertfail)
	.align		4
        /*0010*/ 	.word	0x00000000
	.align		4
        /*0014*/ 	.word	0xfffffffe
	.align		4
        /*0018*/ 	.word	0x00000000
	.align		4
        /*001c*/ 	.word	0xfffffffd
	.align		4
        /*0020*/ 	.word	0x00000000
	.align		4
        /*0024*/ 	.word	0xfffffffc


//--------------------- .nv.constant4             --------------------------
	.section	.nv.constant4,"a",@progbits
	.align	8
	.align		8
.nv.constant4:
        /*0000*/ 	.dword	__assertfail
	.align		8
        /*0008*/ 	.dword	__unnamed_1
	.align		8
        /*0010*/ 	.dword	_ZN40_INTERNAL_086ba03c_4_k_cu_470c40c3_203584cuda3std3__45__cpo5beginE
	.align		8
        /*0018*/ 	.dword	_ZN40_INTERNAL_086ba03c_4_k_cu_470c40c3_203584cuda3std3__45__cpo3endE
	.align		8
        /*0020*/ 	.dword	_ZN40_INTERNAL_086ba03c_4_k_cu_470c40c3_203584cuda3std3__45__cpo6cbeginE
	.align		8
        /*0028*/ 	.dword	_ZN40_INTERNAL_086ba03c_4_k_cu_470c40c3_203584cuda3std3__45__cpo4cendE
	.align		8
        /*0030*/ 	.dword	_ZN40_INTERNAL_086ba03c_4_k_cu_470c40c3_203584cuda3std3__442_GLOBAL__N__086ba03c_4_k_cu_470c40c3_203586ignoreE
	.align		8
        /*0038*/ 	.dword	_ZN40_INTERNAL_086ba03c_4_k_cu_470c40c3_203584cuda3std3__419piecewise_constructE
	.align		8
        /*0040*/ 	.dword	_ZN40_INTERNAL_086ba03c_4_k_cu_470c40c3_203584cuda3std3__48in_placeE
	.align		8
        /*0048*/ 	.dword	_ZN40_INTERNAL_086ba03c_4_k_cu_470c40c3_203584cuda3std6ranges3__45__cpo4swapE
	.align		8
        /*0050*/ 	.dword	_ZN40_INTERNAL_086ba03c_4_k_cu_470c40c3_203584cuda3std6ranges3__45__cpo9iter_moveE
	.align		8
        /*0058*/ 	.dword	_ZN40_INTERNAL_086ba03c_4_k_cu_470c40c3_203584cute7productE
	.align		8
        /*0060*/ 	.dword	_ZN40_INTERNAL_086ba03c_4_k_cu_470c40c3_203584cute1_E
	.align		8
        /*0068*/ 	.dword	$str$22
	.align		8
        /*0070*/ 	.dword	$str$23


//--------------------- .text._ZN7cutlass13device_kernelINS_4gemm6kernel13GemmUniversalIN4cute5tupleIJiiiiEEENS1_10collective13CollectiveMmaINS1_34MainloopSm90TmaGmmaWarpSpecializedILi2ENS5_IJNS4_1CILi1EEESB_SB_EEENS1_35KernelTmaWarpSpecializedCooperativeEEENS5_IJNSA_ILi256EEESF_NSA_ILi128EEEEEENS_6half_tENS5_IJlSB_lEEESI_SJ_NS4_8TiledMMAINS4_8MMA_AtomIJNS4_4SM904GMMA26MMA_64x256x16_F32F16F16_SSILNSN_5MajorE0ELSP_0ELNSN_7ScaleInE1ELSQ_1EEEEEENS4_6LayoutINS5_IJNSA_ILi2EEESB_SB_EEENS5_IJSB_NSA_ILi0EEESW_EEEEENS5_IJNS4_10UnderscoreESZ_SZ_EEEEENS4_13SM90_TMA_LOADENS4_14ComposedLayoutINS4_7SwizzleILi3ELi4ELi3EEENS4_18smem_ptr_flag_bitsILi16EEENST_INS5_IJNSA_ILi8EEENSA_ILi64EEEEEENS5_IJS19_SB_EEEEEEEvNS4_8identityES12_S1D_vS1E_EENS_8epilogue10collective6detail29Sm90TmaWarpSpecializedAdapterINS1H_15DefaultEpilogueISI_SJ_SJ_NS1G_6thread17LinearCombinationISI_Li1EffLNS1L_9ScaleType4KindE0ELNS_15FloatRoundStyleE2ESI_EENS1_15EpilogueDefaultEEEEEvvEEEEvNT_6ParamsE --------------------------
	.section	.text._ZN7cutlass13device_kernelINS_4gemm6kernel13GemmUniversalIN4cute5tupleIJiiiiEEENS1_10collective13CollectiveMmaINS1_34MainloopSm90TmaGmmaWarpSpecializedILi2ENS5_IJNS4_1CILi1EEESB_SB_EEENS1_35KernelTmaWarpSpecializedCooperativeEEENS5_IJNSA_ILi256EEESF_NSA_ILi128EEEEEENS_6half_tENS5_IJlSB_lEEESI_SJ_NS4_8TiledMMAINS4_8MMA_AtomIJNS4_4SM904GMMA26MMA_64x256x16_F32F16F16_SSILNSN_5MajorE0ELSP_0ELNSN_7ScaleInE1ELSQ_1EEEEEENS4_6LayoutINS5_IJNSA_ILi2EEESB_SB_EEENS5_IJSB_NSA_ILi0EEESW_EEEEENS5_IJNS4_10UnderscoreESZ_SZ_EEEEENS4_13SM90_TMA_LOADENS4_14ComposedLayoutINS4_7SwizzleILi3ELi4ELi3EEENS4_18smem_ptr_flag_bitsILi16EEENST_INS5_IJNSA_ILi8EEENSA_ILi64EEEEEENS5_IJS19_SB_EEEEEEEvNS4_8identityES12_S1D_vS1E_EENS_8epilogue10collective6detail29Sm90TmaWarpSpecializedAdapterINS1H_15DefaultEpilogueISI_SJ_SJ_NS1G_6thread17LinearCombinationISI_Li1EffLNS1L_9ScaleType4KindE0ELNS_15FloatRoundStyleE2ESI_EENS1_15EpilogueDefaultEEEEEvvEEEEvNT_6ParamsE,"ax",@progbits
	.align	128
.text._ZN7cutlass13device_kernelINS_4gemm6kernel13GemmUniversalIN4cute5tupleIJiiiiEEENS1_10collective13CollectiveMmaINS1_34MainloopSm90TmaGmmaWarpSpecializedILi2ENS5_IJNS4_1CILi1EEESB_SB_EEENS1_35KernelTmaWarpSpecializedCooperativeEEENS5_IJNSA_ILi256EEESF_NSA_ILi128EEEEEENS_6half_tENS5_IJlSB_lEEESI_SJ_NS4_8TiledMMAINS4_8MMA_AtomIJNS4_4SM904GMMA26MMA_64x256x16_F32F16F16_SSILNSN_5MajorE0ELSP_0ELNSN_7ScaleInE1ELSQ_1EEEEEENS4_6LayoutINS5_IJNSA_ILi2EEESB_SB_EEENS5_IJSB_NSA_ILi0EEESW_EEEEENS5_IJNS4_10UnderscoreESZ_SZ_EEEEENS4_13SM90_TMA_LOADENS4_14ComposedLayoutINS4_7SwizzleILi3ELi4ELi3EEENS4_18smem_ptr_flag_bitsILi16EEENST_INS5_IJNSA_ILi8EEENSA_ILi64EEEEEENS5_IJS19_SB_EEEEEEEvNS4_8identityES12_S1D_vS1E_EENS_8epilogue10collective6detail29Sm90TmaWarpSpecializedAdapterINS1H_15DefaultEpilogueISI_SJ_SJ_NS1G_6thread17LinearCombinationISI_Li1EffLNS1L_9ScaleType4KindE0ELNS_15FloatRoundStyleE2ESI_EENS1_15EpilogueDefaultEEEEEvvEEEEvNT_6ParamsE:
        .type           _ZN7cutlass13device_kernelINS_4gemm6kernel13GemmUniversalIN4cute5tupleIJiiiiEEENS1_10collective13CollectiveMmaINS1_34MainloopSm90TmaGmmaWarpSpecializedILi2ENS5_IJNS4_1CILi1EEESB_SB_EEENS1_35KernelTmaWarpSpecializedCooperativeEEENS5_IJNSA_ILi256EEESF_NSA_ILi128EEEEEENS_6half_tENS5_IJlSB_lEEESI_SJ_NS4_8TiledMMAINS4_8MMA_AtomIJNS4_4SM904GMMA26MMA_64x256x16_F32F16F16_SSILNSN_5MajorE0ELSP_0ELNSN_7ScaleInE1ELSQ_1EEEEEENS4_6LayoutINS5_IJNSA_ILi2EEESB_SB_EEENS5_IJSB_NSA_ILi0EEESW_EEEEENS5_IJNS4_10UnderscoreESZ_SZ_EEEEENS4_13SM90_TMA_LOADENS4_14ComposedLayoutINS4_7SwizzleILi3ELi4ELi3EEENS4_18smem_ptr_flag_bitsILi16EEENST_INS5_IJNSA_ILi8EEENSA_ILi64EEEEEENS5_IJS19_SB_EEEEEEEvNS4_8identityES12_S1D_vS1E_EENS_8epilogue10collective6detail29Sm90TmaWarpSpecializedAdapterINS1H_15DefaultEpilogueISI_SJ_SJ_NS1G_6thread17LinearCombinationISI_Li1EffLNS1L_9ScaleType4KindE0ELNS_15FloatRoundStyleE2ESI_EENS1_15EpilogueDefaultEEEEEvvEEEEvNT_6ParamsE,@function
        .size           _ZN7cutlass13device_kernelINS_4gemm6kernel13GemmUniversalIN4cute5tupleIJiiiiEEENS1_10collective13CollectiveMmaINS1_34MainloopSm90TmaGmmaWarpSpecializedILi2ENS5_IJNS4_1CILi1EEESB_SB_EEENS1_35KernelTmaWarpSpecializedCooperativeEEENS5_IJNSA_ILi256EEESF_NSA_ILi128EEEEEENS_6half_tENS5_IJlSB_lEEESI_SJ_NS4_8TiledMMAINS4_8MMA_AtomIJNS4_4SM904GMMA26MMA_64x256x16_F32F16F16_SSILNSN_5MajorE0ELSP_0ELNSN_7ScaleInE1ELSQ_1EEEEEENS4_6LayoutINS5_IJNSA_ILi2EEESB_SB_EEENS5_IJSB_NSA_ILi0EEESW_EEEEENS5_IJNS4_10UnderscoreESZ_SZ_EEEEENS4_13SM90_TMA_LOADENS4_14ComposedLayoutINS4_7SwizzleILi3ELi4ELi3EEENS4_18smem_ptr_flag_bitsILi16EEENST_INS5_IJNSA_ILi8EEENSA_ILi64EEEEEENS5_IJS19_SB_EEEEEEEvNS4_8identityES12_S1D_vS1E_EENS_8epilogue10collective6detail29Sm90TmaWarpSpecializedAdapterINS1H_15DefaultEpilogueISI_SJ_SJ_NS1G_6thread17LinearCombinationISI_Li1EffLNS1L_9ScaleType4KindE0ELNS_15FloatRoundStyleE2ESI_EENS1_15EpilogueDefaultEEEEEvvEEEEvNT_6ParamsE,(.L_x_572 - _ZN7cutlass13device_kernelINS_4gemm6kernel13GemmUniversalIN4cute5tupleIJiiiiEEENS1_10collective13CollectiveMmaINS1_34MainloopSm90TmaGmmaWarpSpecializedILi2ENS5_IJNS4_1CILi1EEESB_SB_EEENS1_35KernelTmaWarpSpecializedCooperativeEEENS5_IJNSA_ILi256EEESF_NSA_ILi128EEEEEENS_6half_tENS5_IJlSB_lEEESI_SJ_NS4_8TiledMMAINS4_8MMA_AtomIJNS4_4SM904GMMA26MMA_64x256x16_F32F16F16_SSILNSN_5MajorE0ELSP_0ELNSN_7ScaleInE1ELSQ_1EEEEEENS4_6LayoutINS5_IJNSA_ILi2EEESB_SB_EEENS5_IJSB_NSA_ILi0EEESW_EEEEENS5_IJNS4_10UnderscoreESZ_SZ_EEEEENS4_13SM90_TMA_LOADENS4_14ComposedLayoutINS4_7SwizzleILi3ELi4ELi3EEENS4_18smem_ptr_flag_bitsILi16EEENST_INS5_IJNSA_ILi8EEENSA_ILi64EEEEEENS5_IJS19_SB_EEEEEEEvNS4_8identityES12_S1D_vS1E_EENS_8epilogue10collective6detail29Sm90TmaWarpSpecializedAdapterINS1H_15DefaultEpilogueISI_SJ_SJ_NS1G_6thread17LinearCombinationISI_Li1EffLNS1L_9ScaleType4KindE0ELNS_15FloatRoundStyleE2ESI_EENS1_15EpilogueDefaultEEEEEvvEEEEvNT_6ParamsE)
        .other          _ZN7cutlass13device_kernelINS_4gemm6kernel13GemmUniversalIN4cute5tupleIJiiiiEEENS1_10collective13CollectiveMmaINS1_34MainloopSm90TmaGmmaWarpSpecializedILi2ENS5_IJNS4_1CILi1EEESB_SB_EEENS1_35KernelTmaWarpSpecializedCooperativeEEENS5_IJNSA_ILi256EEESF_NSA_ILi128EEEEEENS_6half_tENS5_IJlSB_lEEESI_SJ_NS4_8TiledMMAINS4_8MMA_AtomIJNS4_4SM904GMMA26MMA_64x256x16_F32F16F16_SSILNSN_5MajorE0ELSP_0ELNSN_7ScaleInE1ELSQ_1EEEEEENS4_6LayoutINS5_IJNSA_ILi2EEESB_SB_EEENS5_IJSB_NSA_ILi0EEESW_EEEEENS5_IJNS4_10UnderscoreESZ_SZ_EEEEENS4_13SM90_TMA_LOADENS4_14ComposedLayoutINS4_7SwizzleILi3ELi4ELi3EEENS4_18smem_ptr_flag_bitsILi16EEENST_INS5_IJNSA_ILi8EEENSA_ILi64EEEEEENS5_IJS19_SB_EEEEEEEvNS4_8identityES12_S1D_vS1E_EENS_8epilogue10collective6detail29Sm90TmaWarpSpecializedAdapterINS1H_15DefaultEpilogueISI_SJ_SJ_NS1G_6thread17LinearCombinationISI_Li1EffLNS1L_9ScaleType4KindE0ELNS_15FloatRoundStyleE2ESI_EENS1_15EpilogueDefaultEEEEEvvEEEEvNT_6ParamsE,@"STO_CUDA_ENTRY STV_DEFAULT"
_ZN7cutlass13device_kernelINS_4gemm6kernel13GemmUniversalIN4cute5tupleIJiiiiEEENS1_10collective13CollectiveMmaINS1_34MainloopSm90TmaGmmaWarpSpecializedILi2ENS5_IJNS4_1CILi1EEESB_SB_EEENS1_35KernelTmaWarpSpecializedCooperativeEEENS5_IJNSA_ILi256EEESF_NSA_ILi128EEEEEENS_6half_tENS5_IJlSB_lEEESI_SJ_NS4_8TiledMMAINS4_8MMA_AtomIJNS4_4SM904GMMA26MMA_64x256x16_F32F16F16_SSILNSN_5MajorE0ELSP_0ELNSN_7ScaleInE1ELSQ_1EEEEEENS4_6LayoutINS5_IJNSA_ILi2EEESB_SB_EEENS5_IJSB_NSA_ILi0EEESW_EEEEENS5_IJNS4_10UnderscoreESZ_SZ_EEEEENS4_13SM90_TMA_LOADENS4_14ComposedLayoutINS4_7SwizzleILi3ELi4ELi3EEENS4_18smem_ptr_flag_bitsILi16EEENST_INS5_IJNSA_ILi8EEENSA_ILi64EEEEEENS5_IJS19_SB_EEEEEEEvNS4_8identityES12_S1D_vS1E_EENS_8epilogue10collective6detail29Sm90TmaWarpSpecializedAdapterINS1H_15DefaultEpilogueISI_SJ_SJ_NS1G_6thread17LinearCombinationISI_Li1EffLNS1L_9ScaleType4KindE0ELNS_15FloatRoundStyleE2ESI_EENS1_15EpilogueDefaultEEEEEvvEEEEvNT_6ParamsE:
[----:B------:R-:W0:Y:S02]  /*0000*/  LDC R1, c[0x0][0x28] ;  /* 0x00000a00ff017b82 */ /* 0x000e240000000800 */
[----:B0-----:R-:W-:Y:S01]  /*0010*/  VIADD R1, R1, 0xfffff310 ;  /* 0xfffff31001017836 */ /* 0x001fe20000000000 */
[----:B------:R-:W0:Y:S01]  /*0020*/  S2R R2, SR_TID.X ;  /* 0x0000000000027919 */ /* 0x000e220000002100 */
[----:B------:R-:W-:Y:S01]  /*0030*/  ELECT P0, URZ, PT ;  /* 0x00000000003f782f */ /* 0x000fe20003800000 */
[----:B------:R-:W-:Y:S01]  /*0040*/  BSSY B0, `(.L_x_0) ;  /* 0x0000015000007945 */ /* 0x000fe20003800000 */
[--C-:B0-----:R-:W-:Y:S02]  /*0050*/  SHF.R.U32.HI R0, RZ, 0x5, R2.reuse ;  /* 0x00000005ff007819 */ /* 0x101fe40000011602 */
[----:B------:R-:W-:-:S03]  /*0060*/  SHF.R.U32.HI R160, RZ, 0x7, R2 ;  /* 0x00000007ffa07819 */ /* 0x000fc60000011602 */
[----:B------:R-:W0:Y:S04]  /*0070*/  SHFL.IDX PT, R3, R0, RZ, 0x1f ;  /* 0x00001fff00037589 */ /* 0x000e2800000e0000 */
[----:B------:R-:W1:Y:S01]  /*0080*/  SHFL.IDX PT, R2, R160, RZ, 0x1f ;  /* 0x00001fffa0027589 */ /* 0x000e6200000e0000 */
[----:B0-----:R-:W-:Y:S02]  /*0090*/  R2UR UR10, R3 ;  /* 0x00000000030a72ca */ /* 0x001fe400000e0000 */
[----:B-1----:R-:W-:-:S11]  /*00a0*/  R2UR UR5, R2 ;  /* 0x00000000020572ca */ /* 0x002fd600000e0000 */
[----:B------:R-:W-:Y:S02]  /*00b0*/  USHF.R.S32.HI UR4, URZ, 0x1f, UR10 ;  /* 0x0000001f3f047899 */ /* 0x000fe4000801140a */
[----:B------:R-:W-:Y:S02]  /*00c0*/  ISETP.NE.OR P0, PT, RZ, UR10, !P0 ;  /* 0x0000000aff007c0c */ /* 0x000fe4000c705670 */
[----:B------:R-:W-:-:S04]  /*00d0*/  ULEA.HI UR4, UR4, UR10, URZ, 0x2 ;  /* 0x0000000a04047291 */ /* 0x000fc8000f8f103f */
[----:B------:R-:W-:-:S04]  /*00e0*/  ULOP3.LUT UR4, UR4, 0xfffffffc, URZ, 0xc0, !UPT ;  /* 0xfffffffc04047892 */ /* 0x000fc8000f8ec03f */
[----:B------:R-:W-:-:S03]  /*00f0*/  UIADD3 UR10, UR10, -UR4, URZ ;  /* 0x800000040a0a7290 */ /* 0x000fc6000fffe03f */
[----:B------:R-:W-:Y:S09]  /*0100*/  @P0 BRA `(.L_x_1) ;  /* 0x0000000000200947 */ /* 0x000ff20003800000 */
[----:B------:R-:W-:Y:S02]  /*0110*/  ULDC.64 UR6, c[0x0][0x198] ;  /* 0x0000660000067ab9 */ /* 0x000fe40000000a00 */
[----:B------:R-:W-:Y:S02]  /*0120*/  UIADD3 UR8, UP0, UR6, 0xf0, URZ ;  /* 0x000000f006087890 */ /* 0x000fe4000ff1e03f */
[----:B------:R-:W-:Y:S02]  /*0130*/  UIADD3 UR6, UP1, UR6, 0x1f0, URZ ;  /* 0x000001f006067890 */ /* 0x000fe4000ff3e03f */
[----:B------:R-:W-:Y:S02]  /*0140*/  UIADD3.X UR9, URZ, UR7, URZ, UP0, !UPT ;  /* 0x000000073f097290 */ /* 0x000fe400087fe43f */
[----:B------:R-:W-:-:S07]  /*0150*/  UIADD3.X UR7, URZ, UR7, URZ, UP1, !UPT ;  /* 0x000000073f077290 */ /* 0x000fce0008ffe43f */
[----:B------:R0:W-:Y:S02]  /*0160*/  UTMACCTL.PF [UR8] ;  /* 0x00000000080079b9 */ /* 0x0001e40008040000 */
[----:B------:R0:W-:Y:S02]  /*0170*/  UTMACCTL.PF [UR6] ;  /* 0x00000000060079b9 */ /* 0x0001e40008040000 */
[----:B0-----:R-:W-:Y:S01]  /*0180*/  NOP ;  /* 0x0000000000007918 */ /* 0x001fe20000000000 */
.L_x_1:
[----:B------:R-:W-:Y:S05]  /*0190*/  BSYNC B0 ;  /* 0x0000000000007941 */ /* 0x000fea0003800000 */
.L_x_0:
[----:B------:R-:W0:Y:S01]  /*01a0*/  SHFL.IDX PT, R2, R0, RZ, 0x1f ;  /* 0x00001fff00027589 */ /* 0x000e2200000e0000 */
[----:B------:R-:W-:Y:S01]  /*01b0*/  UISETP.NE.AND UP0, UPT, UR10, 0x3, UPT ;  /* 0x000000030a00788c */ /* 0x000fe2000bf05270 */
[----:B------:R-:W-:Y:S01]  /*01c0*/  ISETP.NE.AND P1, PT, RZ, UR5, PT ;  /* 0x00000005ff007c0c */ /* 0x000fe2000bf25270 */
[----:B------:R-:W-:Y:S02]  /*01d0*/  UIADD3 UR18, UR5, -0x1, URZ ;  /* 0xffffffff05127890 */ /* 0x000fe4000fffe03f */
[----:B------:R-:W-:Y:S02]  /*01e0*/  UISETP.EQ.OR UP0, UPT, UR10, URZ, !UP0 ;  /* 0x0000003f0a00728c */ /* 0x000fe4000c702670 */
[----:B------:R-:W-:Y:S02]  /*01f0*/  UISETP.GE.U32.AND UP1, UPT, UR18, 0x2, UPT ;  /* 0x000000021200788c */ /* 0x000fe4000bf26070 */
[----:B------:R-:W-:-:S04]  /*0200*/  UISETP.EQ.AND UP0, UPT, UR5, URZ, UP0 ;  /* 0x0000003f0500728c */ /* 0x000fc80008702270 */
[----:B------:R-:W-:-:S04]  /*0210*/  USEL UR38, URZ, 0x1, !UP0 ;  /* 0x000000013f267887 */ /* 0x000fc8000c000000 */
[----:B------:R-:W-:Y:S01]  /*0220*/  USEL UR38, UR38, 0x2, UP1 ;  /* 0x0000000226267887 */ /* 0x000fe20008800000 */
[----:B0-----:R-:W-:-:S13]  /*0230*/  ISETP.NE.AND P0, PT, R2, RZ, PT ;  /* 0x000000ff0200720c */ /* 0x001fda0003f05270 */
[----:B------:R-:W-:Y:S05]  /*0240*/  @P0 BRA `(.L_x_2) ;  /* 0x0000000000480947 */ /* 0x000fea0003800000 */
[----:B------:R-:W0:Y:S01]  /*0250*/  S2UR UR8, SR_CgaCtaId ;  /* 0x00000000000879c3 */ /* 0x000e220000008800 */
[----:B------:R-:W-:Y:S01]  /*0260*/  UMOV UR4, 0x400 ;  /* 0x0000040000047882 */ /* 0x000fe20000000000 */
[----:B------:R-:W-:Y:S01]  /*0270*/  UMOV UR5, 0x1 ;  /* 0x0000000100057882 */ /* 0x000fe20000000000 */
[----:B------:R-:W-:Y:S01]  /*0280*/  UMOV UR6, 0x100 ;  /* 0x0000010000067882 */ /* 0x000fe20000000000 */
[----:B------:R-:W-:Y:S01]  /*0290*/  ELECT P0, URZ, PT ;  /* 0x00000000003f782f */ /* 0x000fe20003800000 */
[----:B------:R-:W-:-:S04]  /*02a0*/  UIADD3 UR6, -UR6, 0x100000, URZ ;  /* 0x0010000006067890 */ /* 0x000fc8000fffe13f */
[----:B------:R-:W-:Y:S02]  /*02b0*/  USHF.L.U32 UR7, UR6, 0xb, URZ ;  /* 0x0000000b06077899 */ /* 0x000fe4000800063f */
[----:B------:R-:W-:Y:S02]  /*02c0*/  USHF.L.U32 UR6, UR6, 0x1, URZ ;  /* 0x0000000106067899 */ /* 0x000fe4000800063f */
[----:B0-----:R-:W-:Y:S02]  /*02d0*/  ULEA UR8, UR8, UR4, 0x18 ;  /* 0x0000000408087291 */ /* 0x001fe4000f8ec03f */
[----:B------:R-:W-:-:S04]  /*02e0*/  UIADD3 UR4, -UR5, 0x100000, URZ ;  /* 0x0010000005047890 */ /* 0x000fc8000fffe13f */
[----:B------:R-:W-:Y:S02]  /*02f0*/  USHF.L.U32 UR5, UR4, 0xb, URZ ;  /* 0x0000000b04057899 */ /* 0x000fe4000800063f */
[----:B------:R-:W-:Y:S01]  /*0300*/  USHF.L.U32 UR4, UR4, 0x1, URZ ;  /* 0x0000000104047899 */ /* 0x000fe2000800063f */
[----:B------:R-:W0:Y:S11]  /*0310*/  FENCE.VIEW.ASYNC.S ;  /* 0x00000000000073c6 */ /* 0x000e360000000000 */
[----:B0-----:R0:W1:Y:S01]  /*0320*/  SYNCS.EXCH.64 URZ, [UR8], UR4 ;  /* 0x00000004083f75b2 */ /* 0x0010620008000100 */
[----:B------:R0:W2:Y:S01]  /*0330*/  SYNCS.EXCH.64 URZ, [UR8+0x10], UR6 ;  /* 0x00001006083f75b2 */ /* 0x0000a20008000100 */
[----:B------:R0:W3:Y:S01]  /*0340*/  SYNCS.EXCH.64 URZ, [UR8+0x8], UR4 ;  /* 0x00000804083f75b2 */ /* 0x0000e20008000100 */
[----:B------:R0:W4:Y:S01]  /*0350*/  SYNCS.EXCH.64 URZ, [UR8+0x18], UR6 ;  /* 0x00001806083f75b2 */ /* 0x0001220008000100 */
[----:B------:R-:W-:Y:S01]  /*0360*/  NOP ;  /* 0x0000000000007918 */ /* 0x000fe20000000000 */
.L_x_2:
[----:B------:R-:W5:Y:S01]  /*0370*/  SHFL.IDX PT, R0, R0, RZ, 0x1f ;  /* 0x00001fff00007589 */ /* 0x000f6200000e0000 */
[----:B------:R-:W-:Y:S01]  /*0380*/  ELECT P0, URZ, PT ;  /* 0x00000000003f782f */ /* 0x000fe20003800000 */
[----:B------:R-:W1:Y:S01]  /*0390*/  S2UR UR17, SR_CTAID.Y ;  /* 0x00000000001179c3 */ /* 0x000e620000002600 */
[----:B0-----:R-:W-:Y:S01]  /*03a0*/  ULDC UR5, c[0x0][0x65c] ;  /* 0x0001970000057ab9 */ /* 0x001fe20000000800 */
[----:B------:R-:W-:Y:S01]  /*03b0*/  UMOV UR12, 0x20 ;  /* 0x00000020000c7882 */ /* 0x000fe20000000000 */
[----:B------:R-:W-:Y:S01]  /*03c0*/  UISETP.NE.AND UP2, UPT, UR5, 0x1, UPT ;  /* 0x000000010500788c */ /* 0x000fe2000bf45270 */
[----:B------:R-:W-:Y:S01]  /*03d0*/  NOP ;  /* 0x0000000000007918 */ /* 0x000fe20000000000 */
[----:B------:R-:W-:Y:S02]  /*03e0*/  NOP ;  /* 0x0000000000007918 */ /* 0x000fe40000000000 */
[----:B------:R-:W-:Y:S01]  /*03f0*/  UP2UR UR39, UPR, URZ, 0x4 ;  /* 0x000000043f277883 */ /* 0x000fe20008000000 */
[----:B------:R-:W0:Y:S01]  /*0400*/  S2UR UR4, SR_CTAID.X ;  /* 0x00000000000479c3 */ /* 0x000e220000002500 */
[----:B------:R-:W-:-:S02]  /*0410*/  PLOP3.LUT P2, PT, PT, PT, UP2, 0x80, 0x0 ;  /* 0x000000000000781c */ /* 0x000fc40003f4f028 */
[----:B------:R-:W-:Y:S02]  /*0420*/  PLOP3.LUT P4, PT, PT, PT, UP2, 0x80, 0x0 ;  /* 0x000000000000781c */ /* 0x000fe40003f8f028 */
[----:B------:R-:W-:Y:S01]  /*0430*/  PLOP3.LUT P3, PT, PT, PT, UP2, 0x80, 0x0 ;  /* 0x000000000000781c */ /* 0x000fe20003f6f028 */
[----:B------:R-:W-:Y:S01]  /*0440*/  @UP2 ULDC UR14, c[0x0][0x10] ;  /* 0x00000400000e2ab9 */ /* 0x000fe20000000800 */
[----:B------:R-:W-:Y:S01]  /*0450*/  @UP2 UMOV UR9, URZ ;  /* 0x0000003f00092c82 */ /* 0x000fe20008000000 */
[----:B------:R-:W-:Y:S01]  /*0460*/  @!UP2 ULDC UR11, c[0x0][0xc] ;  /* 0x00000300000baab9 */ /* 0x000fe20000000800 */
[----:B-----5:R-:W-:Y:S01]  /*0470*/  ISETP.NE.OR P0, PT, R0, RZ, !P0 ;  /* 0x000000ff0000720c */ /* 0x020fe20004705670 */
[----:B-1----:R-:W-:Y:S02]  /*0480*/  @UP2 UMOV UR7, UR17 ;  /* 0x0000001100072c82 */ /* 0x002fe40008000000 */
[----:B------:R-:W-:Y:S01]  /*0490*/  @UP2 UMOV UR8, UR7 ;  /* 0x0000000700082c82 */ /* 0x000fe20008000000 */
[----:B------:R-:W-:Y:S01]  /*04a0*/  @!UP2 UMOV UR7, UR17 ;  /* 0x000000110007ac82 */ /* 0x000fe20008000000 */
[----:B0-----:R-:W-:-:S08]  /*04b0*/  @UP2 UIMAD.WIDE.U32 UR14, UR4, UR14, UR8 ;  /* 0x0000000e040e22a5 */ /* 0x001fd0000f8e0008 */
[----:B------:R-:W-:Y:S01]  /*04c0*/  VOTEU.ALL UP0, P0 ;  /* 0x00000000003f7886 */ /* 0x000fe20000000000 */
[----:B------:R-:W-:Y:S01]  /*04d0*/  VOTEU.ALL UP1, P0 ;  /* 0x00000000003f7886 */ /* 0x000fe20000020000 */
[----:B------:R-:W-:Y:S01]  /*04e0*/  IMAD.U32 R2, RZ, RZ, UR14 ;  /* 0x0000000eff027e24 */ /* 0x000fe2000f8e00ff */
[----:B------:R-:W-:Y:S02]  /*04f0*/  MOV R3, UR15 ;  /* 0x0000000f00037c02 */ /* 0x000fe40008000f00 */
[----:B------:R-:W0:Y:S01]  /*0500*/  @!UP0 S2UR UR6, SR_CgaCtaId ;  /* 0x00000000000689c3 */ /* 0x000e220000008800 */
[----:B------:R-:W-:Y:S01]  /*0510*/  @!UP0 UMOV UR5, 0x400 ;  /* 0x0000040000058882 */ /* 0x000fe20000000000 */
[----:B------:R-:W-:-:S04]  /*0520*/  @!UP0 UIADD3 UR12, -UR12, 0x100000, URZ ;  /* 0x001000000c0c8890 */ /* 0x000fc8000fffe13f */
[----:B------:R-:W-:Y:S02]  /*0530*/  @!UP0 USHF.L.U32 UR13, UR12, 0xb, URZ ;  /* 0x0000000b0c0d8899 */ /* 0x000fe4000800063f */
[----:B------:R-:W-:Y:S02]  /*0540*/  @!UP0 USHF.L.U32 UR12, UR12, 0x1, URZ ;  /* 0x000000010c0c8899 */ /* 0x000fe4000800063f */
[----:B0-----:R-:W-:Y:S01]  /*0550*/  @!UP0 ULEA UR16, UR6, UR5, 0x18 ;  /* 0x0000000506108291 */ /* 0x001fe2000f8ec03f */
[----:B------:R-:W-:Y:S01]  /*0560*/  VOTEU.ALL UP0, P0 ;  /* 0x00000000003f7886 */ /* 0x000fe20000000000 */
[----:B------:R-:W-:Y:S01]  /*0570*/  PLOP3.LUT P0, PT, PT, PT, UP2, 0x80, 0x0 ;  /* 0x000000000000781c */ /* 0x000fe20003f0f028 */
[----:B------:R-:W-:Y:S01]  /*0580*/  UMOV UR5, URZ ;  /* 0x0000003f00057c82 */ /* 0x000fe20008000000 */
[----:B------:R-:W-:Y:S01]  /*0590*/  @UP2 UMOV UR6, URZ ;  /* 0x0000003f00062c82 */ /* 0x000fe20008000000 */
[----:B------:R-:W-:Y:S02]  /*05a0*/  @!UP2 UIMAD.WIDE.U32 UR8, UR11, UR7, UR4 ;  /* 0x000000070b08a2a5 */ /* 0x000fe4000f8e0004 */
[----:B------:R-:W-:-:S04]  /*05b0*/  @UP2 UIADD3 UR6, UR15, UR6, URZ ;  /* 0x000000060f062290 */ /* 0x000fc8000fffe03f */
[----:B------:R-:W-:Y:S01]  /*05c0*/  MOV R5, UR9 ;  /* 0x0000000900057c02 */ /* 0x000fe20008000f00 */
[----:B------:R-:W0:Y:S02]  /*05d0*/  FENCE.VIEW.ASYNC.S ;  /* 0x00000000000073c6 */ /* 0x000e240000000000 */
[----:B0-----:R0:W2:Y:S01]  /*05e0*/  @!UP0 SYNCS.EXCH.64 URZ, [UR16+0x30], UR12 ;  /* 0x0000300c103f85b2 */ /* 0x0010a20008000100 */
[----:B------:R-:W-:Y:S02]  /*05f0*/  @P2 IMAD.U32 R6, RZ, RZ, UR6 ;  /* 0x00000006ff062e24 */ /* 0x000fe4000f8e00ff */
[----:B------:R-:W-:Y:S01]  /*0600*/  @P0 IMAD.MOV.U32 R7, RZ, RZ, R2 ;  /* 0x000000ffff070224 */ /* 0x000fe200078e0002 */
[----:B------:R-:W-:Y:S01]  /*0610*/  MOV R2, UR8 ;  /* 0x0000000800027c02 */ /* 0x000fe20008000f00 */
[----:B------:R-:W-:Y:S02]  /*0620*/  @!P4 IMAD.MOV.U32 R6, RZ, RZ, R5 ;  /* 0x000000ffff06c224 */ /* 0x000fe400078e0005 */
[----:B------:R-:W-:-:S02]  /*0630*/  IMAD.U32 R3, RZ, RZ, UR9 ;  /* 0x00000009ff037e24 */ /* 0x000fc4000f8e00ff */
[----:B------:R-:W-:Y:S01]  /*0640*/  @!P3 IMAD.MOV.U32 R7, RZ, RZ, R2 ;  /* 0x000000ffff07b224 */ /* 0x000fe200078e0002 */
[----:B------:R0:W-:Y:S01]  /*0650*/  STL [R1+0x200], R6 ;  /* 0x0002000601007387 */ /* 0x0001e20000100800 */
[----:B------:R-:W-:-:S03]  /*0660*/  IMAD.U32 R4, RZ, RZ, UR8 ;  /* 0x00000008ff047e24 */ /* 0x000fc6000f8e00ff */
[----:B------:R0:W-:Y:S01]  /*0670*/  STL [R1+0x204], R7 ;  /* 0x0002040701007387 */ /* 0x0001e20000100800 */
[----:B------:R0:W2:Y:S01]  /*0680*/  @!UP1 SYNCS.EXCH.64 URZ, [UR16+0x38], UR12 ;  /* 0x0000380c103f95b2 */ /* 0x0000a20008000100 */
[----:B------:R-:W-:Y:S01]  /*0690*/  NOP ;  /* 0x0000000000007918 */ /* 0x000fe20000000000 */
[----:B--234-:R-:W-:Y:S06]  /*06a0*/  BAR.SYNC.DEFER_BLOCKING 0x0 ;  /* 0x0000000000007b1d */ /* 0x01cfec0000010000 */
[----:B------:R-:W-:Y:S05]  /*06b0*/  @!P1 BRA `(.L_x_3) ;  /* 0x0000021400f89947 */ /* 0x000fea0003800000 */
[----:B------:R-:W-:-:S06]  /*06c0*/  UISETP.GT.U32.AND UP0, UPT, UR18, 0x1, UPT ;  /* 0x000000011200788c */ /* 0x000fcc000bf04070 */
[----:B------:R-:W-:-:S13]  /*06d0*/  PLOP3.LUT P0, PT, PT, PT, UP0, 0x80, 0x0 ;  /* 0x000000000000781c */ /* 0x000fda0003f0f008 */
[----:B0-----:R-:W-:Y:S05]  /*06e0*/  @P0 EXIT ;  /* 0x000000000000094d */ /* 0x001fea0003800000 */
[----:B------:R-:W-:Y:S01]  /*06f0*/  ULDC.64 UR8, c[0x0][0x650] ;  /* 0x0001940000087ab9 */ /* 0x000fe20000000a00 */
[----:B------:R-:W-:Y:S01]  /*0700*/  UMOV UR40, 0xffffffff ;  /* 0xffffffff00287882 */ /* 0x000fe20000000000 */
[----:B------:R-:W-:Y:S01]  /*0710*/  ISETP.GE.U32.AND P0, PT, R7, UR8, PT ;  /* 0x0000000807007c0c */ /* 0x000fe2000bf06070 */
[----:B------:R-:W-:Y:S01]  /*0720*/  UMOV UR41, 0xffffffff ;  /* 0xffffffff00297882 */ /* 0x000fe20000000000 */
[----:B------:R-:W-:Y:S01]  /*0730*/  UMOV UR42, 0xffffffff ;  /* 0xffffffff002a7882 */ /* 0x000fe20000000000 */
[----:B------:R-:W-:Y:S02]  /*0740*/  PRMT R0, RZ, 0x7610, R0 ;  /* 0x00007610ff007816 */ /* 0x000fe40000000000 */
[----:B------:R-:W-:-:S13]  /*0750*/  ISETP.GE.U32.AND.EX P0, PT, R6, UR9, PT, P0 ;  /* 0x0000000906007c0c */ /* 0x000fda000bf06100 */
[----:B------:R-:W-:Y:S05]  /*0760*/  @P0 BRA `(.L_x_4) ;  /* 0x0000000400800947 */ /* 0x000fea0003800000 */
[----:B------:R-:W-:Y:S01]  /*0770*/  I2FP.F32.U32 R0, UR4 ;  /* 0x0000000400007c45 */ /* 0x000fe20008201000 */
[----:B------:R-:W-:Y:S01]  /*0780*/  ULDC.64 UR16, c[0x0][0x628] ;  /* 0x00018a0000107ab9 */ /* 0x000fe20000000a00 */
[----:B------:R-:W-:Y:S01]  /*0790*/  ULDC UR6, c[0x0][0x150] ;  /* 0x0000540000067ab9 */ /* 0x000fe20000000800 */
[----:B------:R-:W-:Y:S01]  /*07a0*/  ISETP.NE.U32.AND P0, PT, RZ, UR16, PT ;  /* 0x00000010ff007c0c */ /* 0x000fe2000bf05070 */
[----:B------:R-:W-:Y:S01]  /*07b0*/  ULDC UR15, c[0x0][0x630] ;  /* 0x00018c00000f7ab9 */ /* 0x000fe20000000800 */
[----:B------:R-:W-:Y:S01]  /*07c0*/  FMUL R0, R0, UR6 ;  /* 0x0000000600007c20 */ /* 0x000fe20008400000 */
[----:B------:R-:W-:Y:S01]  /*07d0*/  R2UR UR18, R7 ;  /* 0x00000000071272ca */ /* 0x000fe200000e0000 */
[----:B------:R-:W-:Y:S01]  /*07e0*/  ULDC UR20, c[0x0][0x154] ;  /* 0x0000550000147ab9 */ /* 0x000fe20000000800 */
[----:B------:R-:W-:Y:S01]  /*07f0*/  ISETP.NE.AND.EX P0, PT, RZ, UR17, PT, P0 ;  /* 0x00000011ff007c0c */ /* 0x000fe2000bf05300 */
[----:B------:R0:W1:Y:S01]  /*0800*/  F2I.U32.TRUNC.NTZ R2, R0 ;  /* 0x0000000000027305 */ /* 0x000062000020f000 */
[----:B------:R-:W-:-:S02]  /*0810*/  R2UR UR19, R6 ;  /* 0x00000000061372ca */ /* 0x000fc400000e0000 */
[----:B------:R-:W-:Y:S02]  /*0820*/  R2UR UR8, R7 ;  /* 0x00000000070872ca */ /* 0x000fe400000e0000 */
[----:B------:R-:W-:-:S07]  /*0830*/  R2UR UR9, R6 ;  /* 0x00000000060972ca */ /* 0x000fce00000e0000 */
[----:B0-----:R-:W-:Y:S08]  /*0840*/  @!P0 BRA `(.L_x_5) ;  /* 0x0000000000308947 */ /* 0x001ff00003800000 */
[----:B------:R-:W-:Y:S01]  /*0850*/  R2UR UR8, R7 ;  /* 0x00000000070872ca */ /* 0x000fe200000e0000 */
[----:B------:R-:W-:Y:S01]  /*0860*/  ULDC UR6, c[0x0][0x634] ;  /* 0x00018d0000067ab9 */ /* 0x000fe20000000800 */
[----:B------:R-:W-:-:S11]  /*0870*/  R2UR UR14, R6 ;  /* 0x00000000060e72ca */ /* 0x000fd600000e0000 */
[----:B------:R-:W-:-:S04]  /*0880*/  UIADD3 UR6, UP0, UR8, UR6, URZ ;  /* 0x0000000608067290 */ /* 0x000fc8000ff1e03f */
[----:B------:R-:W-:-:S04]  /*0890*/  UIADD3.X UR14, URZ, UR14, URZ, UP0, !UPT ;  /* 0x0000000e3f0e7290 */ /* 0x000fc800087fe43f */
[----:B------:R-:W-:-:S04]  /*08a0*/  UIMAD.WIDE.U32 UR8, UR14, UR16, URZ ;  /* 0x000000100e0872a5 */ /* 0x000fc8000f8e003f */
[----:B------:R-:W-:Y:S02]  /*08b0*/  UIMAD.WIDE.U32 UR10, UP0, UR6, UR17, UR8 ;  /* 0x00000011060a72a5 */ /* 0x000fe4000f800008 */
[----:B------:R-:W-:Y:S02]  /*08c0*/  UIMAD.WIDE.U32 UR8, UR6, UR16, URZ ;  /* 0x00000010060872a5 */ /* 0x000fe4000f8e003f */
[----:B------:R-:W-:Y:S02]  /*08d0*/  UIADD3.X UR13, URZ, URZ, URZ, UP0, !UPT ;  /* 0x0000003f3f0d7290 */ /* 0x000fe400087fe43f */
[----:B------:R-:W-:Y:S01]  /*08e0*/  UIADD3 URZ, UP0, UR9, UR10, URZ ;  /* 0x0000000a093f7290 */ /* 0x000fe2000ff1e03f */
[----:B------:R-:W-:-:S03]  /*08f0*/  UMOV UR12, UR11 ;  /* 0x0000000b000c7c82 */ /* 0x000fc60008000000 */
[----:B------:R-:W-:-:S12]  /*0900*/  UIMAD.WIDE.U32.X UR8, UR14, UR17, UR12, UP0 ;  /* 0x000000110e0872a5 */ /* 0x000fd800080e040c */
.L_x_5:
[----:B------:R-:W-:Y:S01]  /*0910*/  USHF.R.U64 UR42, UR8, UR15, UR9 ;  /* 0x0000000f082a7299 */ /* 0x000fe20008001209 */
[----:B------:R-:W-:Y:S01]  /*0920*/  I2FP.F32.U32 R0, UR7 ;  /* 0x0000000700007c45 */ /* 0x000fe20008201000 */
[----:B------:R-:W-:Y:S01]  /*0930*/  USHF.R.U32.HI UR5, URZ, UR15, UR9 ;  /* 0x0000000f3f057299 */ /* 0x000fe20008011609 */
[----:B-1----:R-:W-:Y:S01]  /*0940*/  R2UR UR12, R2 ;  /* 0x00000000020c72ca */ /* 0x002fe200000e0000 */
[----:B------:R-:W-:Y:S02]  /*0950*/  UIADD3 UR6, UP0, URZ, -UR42, URZ ;  /* 0x8000002a3f067290 */ /* 0x000fe4000ff1e03f */
[----:B------:R-:W-:Y:S01]  /*0960*/  FMUL R0, R0, UR20 ;  /* 0x0000001400007c20 */ /* 0x000fe20008400000 */
[----:B------:R-:W-:Y:S01]  /*0970*/  ULDC.64 UR8, c[0x0][0x620] ;  /* 0x0001880000087ab9 */ /* 0x000fe20000000a00 */
[----:B------:R-:W-:Y:S01]  /*0980*/  UIADD3.X UR5, URZ, ~UR5, URZ, UP0, !UPT ;  /* 0x800000053f057290 */ /* 0x000fe200087fe43f */
[----:B------:R-:W-:Y:S01]  /*0990*/  UMOV UR10, UR18 ;  /* 0x00000012000a7c82 */ /* 0x000fe20008000000 */
[----:B------:R-:W-:-:S02]  /*09a0*/  UMOV UR11, UR19 ;  /* 0x00000013000b7c82 */ /* 0x000fc40008000000 */
[----:B------:R-:W-:Y:S01]  /*09b0*/  UIMAD UR5, UR5, UR8, URZ ;  /* 0x00000008050572a4 */ /* 0x000fe2000f8e023f */
[----:B------:R-:W0:Y:S01]  /*09c0*/  F2I.U32.TRUNC.NTZ R0, R0 ;  /* 0x0000000000007305 */ /* 0x000e22000020f000 */
[----:B------:R-:W-:Y:S02]  /*09d0*/  UIMAD.WIDE.U32 UR10, UR6, UR8, UR10 ;  /* 0x00000008060a72a5 */ /* 0x000fe4000f8e000a */
[----:B------:R-:W-:Y:S01]  /*09e0*/  UIMAD UR6, UR6, UR9, UR5 ;  /* 0x00000009060672a4 */ /* 0x000fe2000f8e0205 */
[----:B------:R-:W-:Y:S01]  /*09f0*/  ULDC UR21, c[0x0][0x658] ;  /* 0x0001960000157ab9 */ /* 0x000fe20000000800 */
[----:B------:R-:W-:Y:S02]  /*0a00*/  UMOV UR19, 0xffffffff ;  /* 0xffffffff00137882 */ /* 0x000fe40000000000 */
[----:B------:R-:W-:Y:S01]  /*0a10*/  UIADD3 UR6, UR11, UR6, URZ ;  /* 0x000000060b067290 */ /* 0x000fe2000fffe03f */
[----:B------:R-:W-:Y:S01]  /*0a20*/  ULDC UR15, c[0x0][0x618] ;  /* 0x00018600000f7ab9 */ /* 0x000fe20000000800 */
[----:B------:R-:W-:Y:S01]  /*0a30*/  ULDC.64 UR8, c[0x0][0x640] ;  /* 0x0001900000087ab9 */ /* 0x000fe20000000a00 */
[----:B------:R-:W-:Y:S01]  /*0a40*/  USHF.L.U32 UR11, UR19, UR21, URZ ;  /* 0x00000015130b7299 */ /* 0x000fe2000800063f */
[----:B------:R-:W-:Y:S01]  /*0a50*/  ISETP.NE.U32.AND P0, PT, RZ, UR8, PT ;  /* 0x00000008ff007c0c */ /* 0x000fe2000bf05070 */
[----:B------:R-:W-:-:S02]  /*0a60*/  USHF.R.U64 UR19, UR10, UR15, UR6 ;  /* 0x0000000f0a137299 */ /* 0x000fc40008001206 */
[----:B------:R-:W-:Y:S01]  /*0a70*/  USHF.R.U32.HI UR10, URZ, UR15, UR6 ;  /* 0x0000000f3f0a7299 */ /* 0x000fe20008011606 */
[----:B0-----:R-:W-:Y:S01]  /*0a80*/  R2UR UR14, R0 ;  /* 0x00000000000e72ca */ /* 0x001fe200000e0000 */
[----:B------:R-:W-:Y:S01]  /*0a90*/  ULDC UR17, c[0x0][0x608] ;  /* 0x0001820000117ab9 */ /* 0x000fe20000000800 */
[----:B------:R-:W-:Y:S01]  /*0aa0*/  ISETP.NE.AND.EX P0, PT, RZ, UR9, PT, P0 ;  /* 0x00000009ff007c0c */ /* 0x000fe2000bf05300 */
[----:B------:R-:W-:Y:S02]  /*0ab0*/  USHF.R.U64 UR23, UR19, UR17, UR10 ;  /* 0x0000001113177299 */ /* 0x000fe4000800120a */
[----:B------:R-:W-:Y:S01]  /*0ac0*/  USHF.R.U32.HI UR10, URZ, UR17, UR10 ;  /* 0x000000113f0a7299 */ /* 0x000fe2000801160a */
[----:B------:R-:W-:Y:S01]  /*0ad0*/  UMOV UR16, 0x1 ;  /* 0x0000000100107882 */ /* 0x000fe20000000000 */
[----:B------:R-:W-:Y:S02]  /*0ae0*/  UIADD3 UR12, -UR12, URZ, URZ ;  /* 0x0000003f0c0c7290 */ /* 0x000fe4000fffe13f */
[----:B------:R-:W-:-:S02]  /*0af0*/  USHF.R.U64 UR24, UR23, UR21, UR10 ;  /* 0x0000001517187299 */ /* 0x000fc4000800120a */
[----:B------:R-:W-:Y:S01]  /*0b00*/  USHF.L.U32 UR6, UR16, UR21, URZ ;  /* 0x0000001510067299 */ /* 0x000fe2000800063f */
[----:B------:R-:W-:Y:S01]  /*0b10*/  ULDC UR13, c[0x0][0x144] ;  /* 0x00005100000d7ab9 */ /* 0x000fe20000000800 */
[----:B------:R-:W-:Y:S01]  /*0b20*/  ULDC UR5, c[0x0][0x600] ;  /* 0x0001800000057ab9 */ /* 0x000fe20000000800 */
[----:B------:R-:W-:Y:S02]  /*0b30*/  ULOP3.LUT UR16, URZ, UR11, URZ, 0x33, !UPT ;  /* 0x0000000b3f107292 */ /* 0x000fe4000f8e333f */
[----:B------:R-:W-:Y:S02]  /*0b40*/  USHF.R.U32.HI UR11, URZ, UR21, UR10 ;  /* 0x000000153f0b7299 */ /* 0x000fe4000801160a */
[----:B------:R-:W-:Y:S02]  /*0b50*/  UIADD3 UR18, UR5, -0x1, URZ ;  /* 0xffffffff05127890 */ /* 0x000fe4000fffe03f */
[----:B------:R-:W-:Y:S02]  /*0b60*/  UIADD3 UR20, -UR14, URZ, URZ ;  /* 0x0000003f0e147290 */ /* 0x000fe4000fffe13f */
[----:B------:R-:W-:Y:S01]  /*0b70*/  UIMAD UR4, UR13, UR12, UR4 ;  /* 0x0000000c0d0472a4 */ /* 0x000fe2000f8e0204 */
[----:B------:R-:W-:Y:S01]  /*0b80*/  ULDC UR25, c[0x0][0x148] ;  /* 0x0000520000197ab9 */ /* 0x000fe20000000800 */
[----:B------:R-:W-:Y:S01]  /*0b90*/  ULDC UR21, c[0x0][0x648] ;  /* 0x0001920000157ab9 */ /* 0x000fe20000000800 */
[----:B------:R-:W-:Y:S01]  /*0ba0*/  ULDC UR22, c[0x0][0x638] ;  /* 0x00018e0000167ab9 */ /* 0x000fe20000000800 */
[----:B------:R-:W-:Y:S01]  /*0bb0*/  UMOV UR10, UR24 ;  /* 0x00000018000a7c82 */ /* 0x000fe20008000000 */
[----:B------:R-:W-:Y:S07]  /*0bc0*/  @!P0 BRA `(.L_x_6) ;  /* 0x0000000000308947 */ /* 0x000fee0003800000 */
[----:B------:R-:W-:Y:S02]  /*0bd0*/  ULDC UR14, c[0x0][0x64c] ;  /* 0x00019300000e7ab9 */ /* 0x000fe40000000800 */
        /* <DEDUP_REMOVED lines=8> */
[----:B------:R-:W-:-:S07]  /*0c60*/  UIMAD.WIDE.U32.X UR8, UR17, UR9, UR14, UP0 ;  /* 0x00000009110872a5 */ /* 0x000fce00080e040e */
[----:B------:R-:W-:Y:S01]  /*0c70*/  UMOV UR10, UR8 ;  /* 0x00000008000a7c82 */ /* 0x000fe20008000000 */
[----:B------:R-:W-:-:S05]  /*0c80*/  UMOV UR11, UR9 ;  /* 0x00000009000b7c82 */ /* 0x000fca0008000000 */
.L_x_6:
[----:B------:R-:W-:Y:S01]  /*0c90*/  UISETP.NE.AND UP0, UPT, UR39, URZ, UPT ;  /* 0x0000003f2700728c */ /* 0x000fe2000bf05270 */
[----:B------:R-:W-:Y:S01]  /*0ca0*/  MOV R0, 0x1 ;  /* 0x0000000100007802 */ /* 0x000fe20000000f00 */
[----:B------:R-:W-:Y:S02]  /*0cb0*/  USHF.R.U64 UR8, UR10, UR21, UR11 ;  /* 0x000000150a087299 */ /* 0x000fe4000800120b */
[----:B------:R-:W-:Y:S02]  /*0cc0*/  ULOP3.LUT UR16, UR23, UR16, URZ, 0xc0, !UPT ;  /* 0x0000001017107292 */ /* 0x000fe4000f8ec03f */
[----:B------:R-:W-:Y:S02]  /*0cd0*/  ULOP3.LUT UR18, UR19, UR18, URZ, 0xc0, !UPT ;  /* 0x0000001213127292 */ /* 0x000fe4000f8ec03f */
[----:B------:R-:W-:-:S03]  /*0ce0*/  UIMAD UR16, UR6, UR8, UR16 ;  /* 0x00000008061072a4 */ /* 0x000fc6000f8e0210 */
[----:B------:R-:W-:Y:S02]  /*0cf0*/  @UP0 UIMAD UR4, UR25, UR20, UR7 ;  /* 0x00000014190402a4 */ /* 0x000fe4000f8e0207 */
[----:B------:R-:W-:-:S04]  /*0d00*/  UIADD3 UR7, -UR8, URZ, URZ ;  /* 0x0000003f08077290 */ /* 0x000fc8000fffe13f */
[----:B------:R-:W-:-:S03]  /*0d10*/  UIMAD UR6, UR7, UR22, UR24 ;  /* 0x00000016070672a4 */ /* 0x000fc6000f8e0218 */
[----:B------:R-:W-:Y:S01]  /*0d20*/  ULDC UR7, c[0x0][0x610] ;  /* 0x0001840000077ab9 */ /* 0x000fe20000000800 */
[----:B------:R-:W-:Y:S02]  /*0d30*/  UIMAD UR6, UR6, UR5, UR18 ;  /* 0x00000005060672a4 */ /* 0x000fe4000f8e0212 */
[----:B------:R-:W-:-:S04]  /*0d40*/  UIMAD UR4, UR16, UR7, UR4 ;  /* 0x00000007100472a4 */ /* 0x000fc8000f8e0204 */
[----:B------:R-:W-:Y:S02]  /*0d50*/  USEL UR41, UR6, UR4, !UP0 ;  /* 0x0000000406297287 */ /* 0x000fe4000c000000 */
[----:B------:R-:W-:-:S12]  /*0d60*/  USEL UR40, UR4, UR6, !UP0 ;  /* 0x0000000604287287 */ /* 0x000fd8000c000000 */
.L_x_4:
[----:B------:R-:W-:-:S08]  /*0d70*/  NOP ;  /* 0x0000000000007918 */ /* 0x000fd00000000000 */
[----:B------:R-:W0:Y:S02]  /*0d80*/  USETMAXREG.TRY_ALLOC.CTAPOOL UP0, 0xf0 ;  /* 0x000000f0000079c8 */ /* 0x000e240008000600 */
[----:B0-----:R-:W-:-:S13]  /*0d90*/  PLOP3.LUT P0, PT, PT, PT, UP0, 0x80, 0x0 ;  /* 0x000000000000781c */ /* 0x001fda0003f0f008 */
[----:B------:R-:W-:Y:S05]  /*0da0*/  @!P0 BRA `(.L_x_4) ;  /* 0xfffffffc00f08947 */ /* 0x000fea000383ffff */
[----:B------:R-:W-:Y:S01]  /*0db0*/  ULDC.64 UR4, c[0x0][0x598] ;  /* 0x0001660000047ab9 */ /* 0x000fe20000000a00 */
[----:B------:R-:W-:Y:S01]  /*0dc0*/  ULDC.64 UR44, c[0x0][0x208] ;  /* 0x00008200002c7ab9 */ /* 0x000fe20000000a00 */
[----:B------:R-:W-:-:S04]  /*0dd0*/  ISETP.NE.U32.AND P0, PT, RZ, UR4, PT ;  /* 0x00000004ff007c0c */ /* 0x000fc8000bf05070 */
[----:B------:R-:W-:-:S13]  /*0de0*/  ISETP.NE.AND.EX P0, PT, RZ, UR5, PT, P0 ;  /* 0x00000005ff007c0c */ /* 0x000fda000bf05300 */
[----:B------:R-:W-:Y:S05]  /*0df0*/  @!P0 BRA `(.L_x_7) ;  /* 0x00000000001c8947 */ /* 0x000fea0003800000 */
[----:B------:R-:W0:Y:S02]  /*0e00*/  LDC.64 R2, c[0x0][0x598] ;  /* 0x00016600ff027b82 */ /* 0x000e240000000a00 */
[----:B0-----:R-:W2:Y:S02]  /*0e10*/  LDG.E.64 R2, desc[UR44][R2.64] ;  /* 0x0000002c02027981 */ /* 0x001ea4000c1e1b00 */
[----:B--2---:R-:W-:-:S04]  /*0e20*/  ISETP.NE.U32.AND P0, PT, R2, RZ, PT ;  /* 0x000000ff0200720c */ /* 0x004fc80003f05070 */
[----:B------:R-:W-:-:S13]  /*0e30*/  ISETP.NE.AND.EX P0, PT, R3, RZ, PT, P0 ;  /* 0x000000ff0300720c */ /* 0x000fda0003f05300 */
[----:B------:R-:W-:Y:S05]  /*0e40*/  @!P0 BRA `(.L_x_7) ;  /* 0x0000000000088947 */ /* 0x000fea0003800000 */
[----:B------:R0:W5:Y:S01]  /*0e50*/  LD.E R2, desc[UR44][R2.64] ;  /* 0x0000002c02027980 */ /* 0x000162000c101900 */
[----:B------:R-:W-:Y:S05]  /*0e60*/  BRA `(.L_x_8) ;  /* 0x0000000000247947 */ /* 0x000fea0003800000 */
.L_x_7:
[----:B------:R-:W-:Y:S02]  /*0e70*/  ULDC.64 UR4, c[0x0][0x588] ;  /* 0x0001620000047ab9 */ /* 0x000fe40000000a00 */
[----:B------:R-:W-:-:S04]  /*0e80*/  ISETP.NE.U32.AND P0, PT, RZ, UR4, PT ;  /* 0x00000004ff007c0c */ /* 0x000fc8000bf05070 */
[----:B------:R-:W-:-:S13]  /*0e90*/  ISETP.NE.AND.EX P0, PT, RZ, UR5, PT, P0 ;  /* 0x00000005ff007c0c */ /* 0x000fda000bf05300 */
[----:B------:R-:W-:Y:S05]  /*0ea0*/  @!P0 BRA `(.L_x_9) ;  /* 0x00000000000c8947 */ /* 0x000fea0003800000 */
[----:B------:R-:W0:Y:S02]  /*0eb0*/  LDC.64 R2, c[0x0][0x588] ;  /* 0x00016200ff027b82 */ /* 0x000e240000000a00 */
[----:B0-----:R1:W5:Y:S01]  /*0ec0*/  LDG.E R2, desc[UR44][R2.64] ;  /* 0x0000002c02027981 */ /* 0x001362000c1e1900 */
[----:B------:R-:W-:Y:S05]  /*0ed0*/  BRA `(.L_x_8) ;  /* 0x0000000000087947 */ /* 0x000fea0003800000 */
.L_x_9:
[----:B------:R-:W-:Y:S02]  /*0ee0*/  ULDC UR4, c[0x0][0x580] ;  /* 0x0001600000047ab9 */ /* 0x000fe40000000800 */
[----:B------:R-:W-:-:S07]  /*0ef0*/  IMAD.U32 R2, RZ, RZ, UR4 ;  /* 0x00000004ff027e24 */ /* 0x000fce000f8e00ff */
.L_x_8:
[----:B------:R-:W-:Y:S02]  /*0f00*/  ULDC.64 UR4, c[0x0][0x5a0] ;  /* 0x0001680000047ab9 */ /* 0x000fe40000000a00 */
[----:B------:R-:W-:-:S04]  /*0f10*/  ISETP.NE.U32.AND P0, PT, RZ, UR4, PT ;  /* 0x00000004ff007c0c */ /* 0x000fc8000bf05070 */
[----:B------:R-:W-:-:S13]  /*0f20*/  ISETP.NE.AND.EX P0, PT, RZ, UR5, PT, P0 ;  /* 0x00000005ff007c0c */ /* 0x000fda000bf05300 */
[----:B------:R-:W-:Y:S05]  /*0f30*/  @!P0 BRA `(.L_x_10) ;  /* 0x00000000001c8947 */ /* 0x000fea0003800000 */
[----:B------:R-:W2:Y:S02]  /*0f40*/  LDC.64 R4, c[0x0][0x5a0] ;  /* 0x00016800ff047b82 */ /* 0x000ea40000000a00 */
[----:B--2---:R-:W2:Y:S02]  /*0f50*/  LDG.E.64 R4, desc[UR44][R4.64] ;  /* 0x0000002c04047981 */ /* 0x004ea4000c1e1b00 */
[----:B--2---:R-:W-:-:S04]  /*0f60*/  ISETP.NE.U32.AND P0, PT, R4, RZ, PT ;  /* 0x000000ff0400720c */ /* 0x004fc80003f05070 */
[----:B------:R-:W-:-:S13]  /*0f70*/  ISETP.NE.AND.EX P0, PT, R5, RZ, PT, P0 ;  /* 0x000000ff0500720c */ /* 0x000fda0003f05300 */
[----:B------:R-:W-:Y:S05]  /*0f80*/  @!P0 BRA `(.L_x_10) ;  /* 0x0000000000088947 */ /* 0x000fea0003800000 */
[----:B------:R2:W5:Y:S01]  /*0f90*/  LD.E R16, desc[UR44][R4.64] ;  /* 0x0000002c04107980 */ /* 0x000562000c101900 */
[----:B------:R-:W-:Y:S05]  /*0fa0*/  BRA `(.L_x_11) ;  /* 0x0000000000247947 */ /* 0x000fea0003800000 */
.L_x_10:
[----:B------:R-:W-:Y:S02]  /*0fb0*/  ULDC.64 UR4, c[0x0][0x590] ;  /* 0x0001640000047ab9 */ /* 0x000fe40000000a00 */
[----:B------:R-:W-:-:S04]  /*0fc0*/  ISETP.NE.U32.AND P0, PT, RZ, UR4, PT ;  /* 0x00000004ff007c0c */ /* 0x000fc8000bf05070 */
[----:B------:R-:W-:-:S13]  /*0fd0*/  ISETP.NE.AND.EX P0, PT, RZ, UR5, PT, P0 ;  /* 0x00000005ff007c0c */ /* 0x000fda000bf05300 */
[----:B------:R-:W-:Y:S05]  /*0fe0*/  @!P0 BRA `(.L_x_12) ;  /* 0x00000000000c8947 */ /* 0x000fea0003800000 */
[----:B------:R-:W2:Y:S02]  /*0ff0*/  LDC.64 R16, c[0x0][0x590] ;  /* 0x00016400ff107b82 */ /* 0x000ea40000000a00 */
[----:B--2---:R3:W5:Y:S01]  /*1000*/  LDG.E R16, desc[UR44][R16.64] ;  /* 0x0000002c10107981 */ /* 0x004762000c1e1900 */
[----:B------:R-:W-:Y:S05]  /*1010*/  BRA `(.L_x_11) ;  /* 0x0000000000087947 */ /* 0x000fea0003800000 */
.L_x_12:
[----:B------:R-:W-:Y:S02]  /*1020*/  ULDC UR4, c[0x0][0x584] ;  /* 0x0001610000047ab9 */ /* 0x000fe40000000800 */
[----:B------:R-:W-:-:S07]  /*1030*/  IMAD.U32 R16, RZ, RZ, UR4 ;  /* 0x00000004ff107e24 */ /* 0x000fce000f8e00ff */
.L_x_11:
[----:B------:R-:W-:-:S13]  /*1040*/  LOP3.LUT P0, RZ, R0, 0xff, RZ, 0xc0, !PT ;  /* 0x000000ff00ff7812 */ /* 0x000fda000780c0ff */
[----:B------:R-:W-:Y:S05]  /*1050*/  @!P0 EXIT ;  /* 0x000000000000894d */ /* 0x000fea0003800000 */
[----:B------:R-:W-:Y:S01]  /*1060*/  ULDC UR4, c[0x0][0x28c] ;  /* 0x0000a30000047ab9 */ /* 0x000fe20000000800 */
[----:B------:R-:W-:Y:S01]  /*1070*/  UMOV UR36, URZ ;  /* 0x0000003f00247c82 */ /* 0x000fe20008000000 */
[----:B------:R-:W-:Y:S01]  /*1080*/  UIADD3 UR4, UR4, 0x7f, URZ ;  /* 0x0000007f04047890 */ /* 0x000fe2000fffe03f */
[----:B------:R-:W-:-:S03]  /*1090*/  UMOV UR37, URZ ;  /* 0x0000003f00257c82 */ /* 0x000fc60008000000 */
[----:B------:R-:W-:-:S04]  /*10a0*/  USHF.R.S32.HI UR5, URZ, 0x1f, UR4 ;  /* 0x0000001f3f057899 */ /* 0x000fc80008011404 */
[----:B------:R-:W-:-:S04]  /*10b0*/  ULEA.HI UR5, UR5, UR4, URZ, 0x7 ;  /* 0x0000000405057291 */ /* 0x000fc8000f8f383f */
[----:B------:R-:W-:-:S12]  /*10c0*/  USHF.R.S32.HI UR43, URZ, 0x7, UR5 ;  /* 0x000000073f2b7899 */ /* 0x000fd80008011405 */
.L_x_540:
[----:B------:R-:W4:Y:S01]  /*10d0*/  S2R R0, SR_TID.X ;  /* 0x0000000000007919 */ /* 0x000f220000002100 */
[----:B0-----:R-:W0:Y:S01]  /*10e0*/  S2UR UR6, SR_CgaCtaId ;  /* 0x00000000000679c3 */ /* 0x001e220000008800 */
[----:B------:R-:W-:Y:S02]  /*10f0*/  UMOV UR46, 0x400 ;  /* 0x00000400002e7882 */ /* 0x000fe40000000000 */
[----:B0-----:R-:W-:Y:S01]  /*1100*/  ULEA UR46, UR6, UR46, 0x18 ;  /* 0x0000002e062e7291 */ /* 0x001fe2000f8ec03f */
[----:B----4-:R-:W-:-:S04]  /*1110*/  LOP3.LUT R0, R0, 0x80, RZ, 0xc0, !PT ;  /* 0x0000008000007812 */ /* 0x010fc800078ec0ff */
[----:B------:R-:W-:-:S06]  /*1120*/  SHF.R.U32.HI R0, RZ, 0x7, R0 ;  /* 0x00000007ff007819 */ /* 0x000fcc0000011600 */
[----:B------:R-:W0:Y:S02]  /*1130*/  SHFL.IDX PT, R0, R0, RZ, 0x1f ;  /* 0x00001fff00007589 */ /* 0x000e2400000e0000 */
[----:B0-----:R-:W-:-:S13]  /*1140*/  R2UR UR4, R0 ;  /* 0x00000000000472ca */ /* 0x001fda00000e0000 */
[----:B------:R-:W-:-:S04]  /*1150*/  ULEA.HI UR5, UR4, UR4, URZ, 0x1 ;  /* 0x0000000404057291 */ /* 0x000fc8000f8f083f */
[----:B------:R-:W-:-:S04]  /*1160*/  ULOP3.LUT UR5, UR5, 0x7fffe, URZ, 0xc0, !UPT ;  /* 0x0007fffe05057892 */ /* 0x000fc8000f8ec03f */
[----:B------:R-:W-:-:S03]  /*1170*/  UIADD3 UR5, UR4, -UR5, URZ ;  /* 0x8000000504057290 */ /* 0x000fc6000fffe03f */
[----:B------:R-:W-:Y:S01]  /*1180*/  ULDC UR4, c[0x0][0x28c] ;  /* 0x0000a30000047ab9 */ /* 0x000fe20000000800 */
[----:B------:R-:W-:Y:S01]  /*1190*/  ULEA UR5, UR5, UR46, 0xd ;  /* 0x0000002e05057291 */ /* 0x000fe2000f8e683f */
[----:B------:R-:W-:-:S03]  /*11a0*/  ISETP.LT.AND P0, PT, RZ, UR4, PT ;  /* 0x00000004ff007c0c */ /* 0x000fc6000bf01270 */
[----:B------:R-:W-:-:S04]  /*11b0*/  UIADD3 UR5, UR5, 0x100, URZ ;  /* 0x0000010005057890 */ /* 0x000fc8000fffe03f */
[----:B------:R-:W-:-:S04]  /*11c0*/  USHF.R.U32.HI UR5, URZ, 0x4, UR5 ;  /* 0x000000043f057899 */ /* 0x000fc80008011605 */
[----:B------:R-:W-:Y:S02]  /*11d0*/  ULOP3.LUT UR47, UR5, 0x3fff, URZ, 0xc0, !UPT ;  /* 0x00003fff052f7892 */ /* 0x000fe4000f8ec03f */
[----:B-1-3--:R-:W-:Y:S10]  /*11e0*/  @P0 BRA `(.L_x_13) ;  /* 0x0000000000400947 */ /* 0x00aff40003800000 */
[----:B------:R-:W-:Y:S01]  /*11f0*/  MOV R0, 0x0 ;  /* 0x0000000000007802 */ /* 0x000fe20000000f00 */
[----:B------:R-:W-:Y:S01]  /*1200*/  ULDC.64 UR4, c[0x4][0x68] ;  /* 0x01001a0000047ab9 */ /* 0x000fe20000000a00 */
[----:B------:R-:W-:Y:S01]  /*1210*/  ULDC.64 UR6, c[0x4][0x8] ;  /* 0x0100020000067ab9 */ /* 0x000fe20000000a00 */
[----:B--2---:R-:W-:Y:S01]  /*1220*/  MOV R4, UR4 ;  /* 0x0000000400047c02 */ /* 0x004fe20008000f00 */
[----:B------:R0:W2:Y:S01]  /*1230*/  LDC.64 R14, c[0x4][R0] ;  /* 0x01000000000e7b82 */ /* 0x0000a20000000a00 */
[----:B------:R-:W-:Y:S01]  /*1240*/  IMAD.U32 R5, RZ, RZ, UR5 ;  /* 0x00000005ff057e24 */ /* 0x000fe2000f8e00ff */
[----:B------:R-:W-:Y:S01]  /*1250*/  ULDC.64 UR4, c[0x4][0x70] ;  /* 0x01001c0000047ab9 */ /* 0x000fe20000000a00 */
[----:B------:R-:W-:Y:S01]  /*1260*/  IMAD.U32 R10, RZ, RZ, UR6 ;  /* 0x00000006ff0a7e24 */ /* 0x000fe2000f8e00ff */
[----:B------:R-:W-:Y:S01]  /*1270*/  MOV R7, UR5 ;  /* 0x0000000500077c02 */ /* 0x000fe20008000f00 */
[----:B------:R-:W-:Y:S01]  /*1280*/  IMAD.U32 R6, RZ, RZ, UR4 ;  /* 0x00000004ff067e24 */ /* 0x000fe2000f8e00ff */
[----:B------:R-:W-:Y:S01]  /*1290*/  MOV R8, 0x1e1 ;  /* 0x000001e100087802 */ /* 0x000fe20000000f00 */
[----:B------:R-:W-:-:S02]  /*12a0*/  IMAD.U32 R11, RZ, RZ, UR7 ;  /* 0x00000007ff0b7e24 */ /* 0x000fc4000f8e00ff */
[----:B------:R-:W-:Y:S02]  /*12b0*/  IMAD.MOV.U32 R12, RZ, RZ, 0x1 ;  /* 0x00000001ff0c7424 */ /* 0x000fe400078e00ff */
[----:B0-----:R-:W-:-:S07]  /*12c0*/  IMAD.MOV.U32 R13, RZ, RZ, RZ ;  /* 0x000000ffff0d7224 */ /* 0x001fce00078e00ff */
[----:B------:R-:W-:-:S07]  /*12d0*/  LEPC R20, `(.L_x_13) ;  /* 0x000000001014794e */ /* 0x000fce0000000000 */
[----:B-123-5:R-:W-:Y:S05]  /*12e0*/  CALL.ABS.NOINC R14 ;  /* 0x000000000e007343 */ /* 0x02efea0003c00000 */
.L_x_13:
[----:B------:R-:W-:-:S06]  /*12f0*/  ULOP3.LUT UR4, UR38, 0x1, URZ, 0xfc, !UPT ;  /* 0x0000000126047892 */ /* 0x000fcc000f8efc3f */
[----:B------:R-:W-:-:S04]  /*1300*/  MOV R0, UR4 ;  /* 0x0000000400007c02 */ /* 0x000fc80008000f00 */
[----:B------:R-:W-:-:S13]  /*1310*/  ISETP.NE.AND P0, PT, R0, 0x3, PT ;  /* 0x000000030000780c */ /* 0x000fda0003f05270 */
[----:B------:R-:W-:Y:S05]  /*1320*/  @!P0 BRA `(.L_x_14) ;  /* 0x0000000000048947 */ /* 0x000fea0003800000 */
[----:B------:R-:W-:Y:S01]  /*1330*/  BPT.TRAP 0x1 ;  /* 0x000000040000795c */ /* 0x000fe20000300000 */
.L_x_14:
[----:B-1----:R-:W-:Y:S02]  /*1340*/  IMAD.U32 R3, RZ, RZ, UR37 ;  /* 0x00000025ff037e24 */ /* 0x002fe4000f8e00ff */
[----:B------:R-:W-:-:S03]  /*1350*/  IMAD.U32 R0, RZ, RZ, UR36 ;  /* 0x00000024ff007e24 */ /* 0x000fc6000f8e00ff */
[----:B------:R-:W-:Y:S02]  /*1360*/  LEA R3, R3, UR46, 0x3 ;  /* 0x0000002e03037c11 */ /* 0x000fe4000f8e18ff */
[----:B------:R-:W-:-:S04]  /*1370*/  SHF.L.U32 R0, R0, 0x1f, RZ ;  /* 0x0000001f00007819 */ /* 0x000fc800000006ff */
[----:B------:R0:W1:Y:S01]  /*1380*/  SYNCS.PHASECHK.TRANS64.TRYWAIT P1, [R3+URZ], R0 ;  /* 0x00000000030075a7 */ /* 0x000062000802017f */
[----:B------:R-:W-:Y:S05]  /*1390*/  @!P0 BRA `(.L_x_15) ;  /* 0x0000000000048947 */ /* 0x000fea0003800000 */
[----:B------:R-:W-:Y:S01]  /*13a0*/  BPT.TRAP 0x1 ;  /* 0x000000040000795c */ /* 0x000fe20000300000 */
.L_x_15:
[----:B-1----:R-:W-:Y:S05]  /*13b0*/  @P1 BRA `(.L_x_16) ;  /* 0x0000000000081947 */ /* 0x002fea0003800000 */
[----:B------:R-:W1:Y:S02]  /*13c0*/  SYNCS.PHASECHK.TRANS64.TRYWAIT P1, [R3+URZ], R0 ;  /* 0x00000000030075a7 */ /* 0x000e64000802017f */
[----:B-1----:R-:W-:Y:S05]  /*13d0*/  @!P1 BRA `(.L_x_17) ;  /* 0x00000220008c9947 */ /* 0x002fea0003800000 */
.L_x_16:
[----:B------:R-:W-:-:S04]  /*13e0*/  UISETP.LT.AND UP0, UPT, UR43, 0x1, UPT ;  /* 0x000000012b00788c */ /* 0x000fc8000bf01270 */
[----:B------:R-:W-:-:S04]  /*13f0*/  USEL UR4, UR43, 0x1, UP0 ;  /* 0x000000012b047887 */ /* 0x000fc80008000000 */
[----:B------:R-:W-:-:S06]  /*1400*/  UIADD3 UR4, UR43, -UR4, URZ ;  /* 0x800000042b047290 */ /* 0x000fcc000fffe03f */
[----:B01----:R-:W-:Y:S01]  /*1410*/  MOV R0, UR4 ;  /* 0x0000000400007c02 */ /* 0x003fe20008000f00 */
[----:B------:R-:W-:Y:S05]  /*1420*/  WARPSYNC.ALL ;  /* 0x0000000000007948 */ /* 0x000fea0003800000 */
[----:B------:R-:W-:Y:S01]  /*1430*/  ISETP.GE.AND P1, PT, R0, 0x1, PT ;  /* 0x000000010000780c */ /* 0x000fe20003f26270 */
[----:B------:R-:W-:Y:S01]  /*1440*/  UIADD3 UR46, UR46, 0x20100, URZ ;  /* 0x000201002e2e7890 */ /* 0x000fe2000fffe03f */
[----:B------:R-:W-:Y:S01]  /*1450*/  WARPGROUP.ARRIVE ;  /* 0x00000000000079c5 */ /* 0x000fe20000000000 */
[----:B------:R-:W-:Y:S01]  /*1460*/  ULOP3.LUT UR4, UR47, 0x10000, URZ, 0xfc, !UPT ;  /* 0x000100002f047892 */ /* 0x000fe2000f8efc3f */
[----:B-----5:R-:W-:Y:S01]  /*1470*/  STL [R1+0x2c4], R16 ;  /* 0x0002c41001007387 */ /* 0x020fe20000100800 */
[----:B------:R-:W-:-:S02]  /*1480*/  USHF.R.U32.HI UR46, URZ, 0x4, UR46 ;  /* 0x000000043f2e7899 */ /* 0x000fc4000801162e */
[----:B------:R-:W-:Y:S01]  /*1490*/  ULEA UR8, UR37, UR4, 0xc ;  /* 0x0000000425087291 */ /* 0x000fe2000f8e603f */
[----:B------:R0:W-:Y:S01]  /*14a0*/  STL [R1+0x2c0], R2 ;  /* 0x0002c00201007387 */ /* 0x0001e20000100800 */
[----:B------:R-:W-:Y:S01]  /*14b0*/  ULOP3.LUT UR5, UR46, 0x3fff, URZ, 0xc0, !UPT ;  /* 0x00003fff2e057892 */ /* 0x000fe2000f8ec03f */
[----:B------:R-:W-:Y:S01]  /*14c0*/  UMOV UR9, 0x40000040 ;  /* 0x4000004000097882 */ /* 0x000fe20000000000 */
[----:B------:R-:W-:Y:S02]  /*14d0*/  UMOV UR11, 0x40000040 ;  /* 0x40000040000b7882 */ /* 0x000fe40000000000 */
[----:B------:R-:W-:Y:S01]  /*14e0*/  ULOP3.LUT UR5, UR5, 0x10000, URZ, 0xfc, !UPT ;  /* 0x0001000005057892 */ /* 0x000fe2000f8efc3f */
[----:B------:R1:W-:Y:S01]  /*14f0*/  STL [R1+0x2bc], R0 ;  /* 0x0002bc0001007387 */ /* 0x0003e20000100800 */
[----:B------:R-:W-:Y:S02]  /*1500*/  UIADD3 UR12, UR8, 0x400, URZ ;  /* 0x00000400080c7890 */ /* 0x000fe4000fffe03f */
[----:B------:R-:W-:Y:S01]  /*1510*/  ULEA UR6, UR37, UR5, 0xc ;  /* 0x0000000525067291 */ /* 0x000fe2000f8e603f */
[----:B------:R-:W-:Y:S01]  /*1520*/  UMOV UR15, UR11 ;  /* 0x0000000b000f7c82 */ /* 0x000fe20008000000 */
[----:B------:R-:W-:-:S05]  /*1530*/  UMOV UR13, 0x40000040 ;  /* 0x40000040000d7882 */ /* 0x000fca0000000000 */
[----:B------:R-:W-:Y:S02]  /*1540*/  UMOV UR10, UR6 ;  /* 0x00000006000a7c82 */ /* 0x000fe40008000000 */
[----:B------:R-:W-:Y:S01]  /*1550*/  HGMMA.64x256x16.F32 R24, gdesc[UR8], RZ, !UPT, gsb0 ;  /* 0x03e00000081879f0 */ /* 0x000fe2000c0008ff */
[----:B------:R-:W-:Y:S02]  /*1560*/  UMOV UR14, UR10 ;  /* 0x0000000a000e7c82 */ /* 0x000fe40008000000 */
[----:B------:R-:W-:Y:S02]  /*1570*/  WARPGROUP.DEPBAR.LE gsb0, 0x0 ;  /* 0x00008000000079c5 */ /* 0x000fe40000010000 */
[----:B------:R-:W-:Y:S01]  /*1580*/  STL.64 [R1], R24 ;  /* 0x0000001801007387 */ /* 0x000fe20000100a00 */
[----:B------:R-:W-:Y:S01]  /*1590*/  IMAD.MOV.U32 R235, RZ, RZ, R46 ;  /* 0x000000ffffeb7224 */ /* 0x000fe200078e002e */
[----:B------:R-:W-:Y:S01]  /*15a0*/  MOV R233, R48 ;  /* 0x0000003000e97202 */ /* 0x000fe20000000f00 */
[----:B------:R-:W-:Y:S01]  /*15b0*/  IMAD.MOV.U32 R234, RZ, RZ, R47 ;  /* 0x000000ffffea7224 */ /* 0x000fe200078e002f */
[----:B------:R-:W-:Y:S01]  /*15c0*/  STL.64 [R1+0x8], R26 ;  /* 0x0000081a01007387 */ /* 0x000fe20000100a00 */
        /* <DEDUP_REMOVED lines=73> */
[----:B---3--:R-:W-:Y:S01]  /*1a60*/  MOV R17, R135 ;  /* 0x0000008700117202 */ /* 0x008fe20000000f00 */
[----:B------:R-:W-:Y:S01]  /*1a70*/  IMAD.MOV.U32 R188, RZ, RZ, R104 ;  /* 0x000000ffffbc7224 */ /* 0x000fe200078e0068 */
[----:B------:R-:W-:Y:S01]  /*1a80*/  MOV R14, R138 ;  /* 0x0000008a000e7202 */ /* 0x000fe20000000f00 */
[----:B------:R-:W-:Y:S01]  /*1a90*/  IMAD.MOV.U32 R190, RZ, RZ, R106 ;  /* 0x000000ffffbe7224 */ /* 0x000fe200078e006a */
[----:B------:R-:W-:Y:S01]  /*1aa0*/  MOV R11, R141 ;  /* 0x0000008d000b7202 */ /* 0x000fe20000000f00 */
[----:B------:R-:W-:Y:S01]  /*1ab0*/  IMAD.MOV.U32 R191, RZ, RZ, R107 ;  /* 0x000000ffffbf7224 */ /* 0x000fe200078e006b */
[----:B------:R-:W-:Y:S01]  /*1ac0*/  MOV R8, R144 ;  /* 0x0000009000087202 */ /* 0x000fe20000000f00 */
[----:B------:R-:W-:Y:S01]  /*1ad0*/  IMAD.MOV.U32 R193, RZ, RZ, R109 ;  /* 0x000000ffffc17224 */ /* 0x000fe200078e006d */
[----:B--2---:R-:W-:Y:S01]  /*1ae0*/  MOV R5, R147 ;  /* 0x0000009300057202 */ /* 0x004fe20000000f00 */
[----:B------:R-:W-:Y:S01]  /*1af0*/  IMAD.MOV.U32 R194, RZ, RZ, R110 ;  /* 0x000000ffffc27224 */ /* 0x000fe200078e006e */
[----:B0-----:R-:W-:Y:S01]  /*1b00*/  MOV R2, R150 ;  /* 0x0000009600027202 */ /* 0x001fe20000000f00 */
[----:B------:R-:W-:Y:S01]  /*1b10*/  IMAD.MOV.U32 R196, RZ, RZ, R112 ;  /* 0x000000ffffc47224 */ /* 0x000fe200078e0070 */
[----:B------:R0:W-:Y:S01]  /*1b20*/  STL.64 [R1+0x50], R44 ;  /* 0x0000502c01007387 */ /* 0x0001e20000100a00 */
[----:B------:R-:W-:-:S02]  /*1b30*/  IMAD.MOV.U32 R197, RZ, RZ, R113 ;  /* 0x000000ffffc57224 */ /* 0x000fc400078e0071 */
[----:B------:R-:W-:Y:S01]  /*1b40*/  IMAD.MOV.U32 R199, RZ, RZ, R115 ;  /* 0x000000ffffc77224 */ /* 0x000fe200078e0073 */
[----:B------:R-:W-:Y:S01]  /*1b50*/  STL [R1+0xae8], R160 ;  /* 0x000ae8a001007387 */ /* 0x000fe20000100800 */
[----:B------:R-:W-:Y:S02]  /*1b60*/  IMAD.MOV.U32 R200, RZ, RZ, R116 ;  /* 0x000000ffffc87224 */ /* 0x000fe400078e0074 */
[----:B------:R-:W-:Y:S02]  /*1b70*/  IMAD.MOV.U32 R202, RZ, RZ, R118 ;  /* 0x000000ffffca7224 */ /* 0x000fe400078e0076 */
[----:B------:R-:W-:Y:S02]  /*1b80*/  IMAD.MOV.U32 R203, RZ, RZ, R119 ;  /* 0x000000ffffcb7224 */ /* 0x000fe400078e0077 */
[----:B------:R-:W-:Y:S02]  /*1b90*/  IMAD.MOV.U32 R205, RZ, RZ, R121 ;  /* 0x000000ffffcd7224 */ /* 0x000fe400078e0079 */
[----:B------:R-:W-:-:S02]  /*1ba0*/  IMAD.MOV.U32 R206, RZ, RZ, R122 ;  /* 0x000000ffffce7224 */ /* 0x000fc400078e007a */
[----:B------:R-:W-:Y:S02]  /*1bb0*/  IMAD.MOV.U32 R208, RZ, RZ, R124 ;  /* 0x000000ffffd07224 */ /* 0x000fe400078e007c */
        /* <DEDUP_REMOVED lines=17> */
[----:B-1----:R-:W-:Y:S02]  /*1cd0*/  IMAD.MOV.U32 R0, RZ, RZ, R151 ;  /* 0x000000ffff007224 */ /* 0x002fe400078e0097 */
[----:B0-----:R-:W-:-:S06]  /*1ce0*/  WARPGROUP.ARRIVE ;  /* 0x00000000000079c5 */ /* 0x001fcc0000000000 */
[----:B------:R-:W-:Y:S03]  /*1cf0*/  HGMMA.64x256x16.F32 R24, gdesc[UR12], RZ, !UPT, gsb0 ;  /* 0x03e000000c1879f0 */ /* 0x000fe6000c0008ff */
[----:B------:R-:W-:Y:S02]  /*1d00*/  WARPGROUP.DEPBAR.LE gsb0, 0x0 ;  /* 0x00008000000079c5 */ /* 0x000fe40000010000 */
[----:B------:R-:W-:Y:S04]  /*1d10*/  STL.64 [R1+0xae0], R150 ;  /* 0x000ae09601007387 */ /* 0x000fe80000100a00 */
        /* <DEDUP_REMOVED lines=20> */
[----:B------:R0:W-:Y:S04]  /*1e60*/  STL.64 [R1+0xa38], R108 ;  /* 0x000a386c01007387 */ /* 0x0001e80000100a00 */
[----:B0-----:R-:W2:Y:S04]  /*1e70*/  LDL.LU R108, [R1] ;  /* 0x00000000016c7983 */ /* 0x001ea80000300800 */
[----:B------:R-:W2:Y:S04]  /*1e80*/  LDL.LU R109, [R1+0x4] ;  /* 0x00000400016d7983 */ /* 0x000ea80000300800 */
        /* <DEDUP_REMOVED lines=19> */
[----:B------:R-:W2:Y:S01]  /*1fc0*/  LDL.LU R129, [R1+0x54] ;  /* 0x0000540001817983 */ /* 0x000ea20000300800 */
        /* <DEDUP_REMOVED lines=31> */
[----:B------:R-:W-:Y:S01]  /*21c0*/  UIADD3 UR12, UR8, 0x2, URZ ;  /* 0x00000002080c7890 */ /* 0x000fe2000fffe03f */
[----:B------:R-:W-:Y:S01]  /*21d0*/  IMAD.MOV.U32 R214, RZ, RZ, R22 ;  /* 0x000000ffffd67224 */ /* 0x000fe200078e0016 */
[----:B------:R-:W-:Y:S01]  /*21e0*/  UIADD3 UR14, UR6, 0x2, URZ ;  /* 0x00000002060e7890 */ /* 0x000fe2000fffe03f */
[----:B------:R-:W-:Y:S01]  /*21f0*/  IMAD.MOV.U32 R216, RZ, RZ, R20 ;  /* 0x000000ffffd87224 */ /* 0x000fe200078e0014 */
[----:B------:R-:W-:Y:S01]  /*2200*/  UMOV UR13, 0x40000040 ;  /* 0x40000040000d7882 */ /* 0x000fe20000000000 */
[----:B------:R-:W-:Y:S01]  /*2210*/  IMAD.MOV.U32 R217, RZ, RZ, R19 ;  /* 0x000000ffffd97224 */ /* 0x000fe200078e0013 */
[----:B------:R-:W-:Y:S01]  /*2220*/  UMOV UR15, 0x40000040 ;  /* 0x40000040000f7882 */ /* 0x000fe20000000000 */
        /* <DEDUP_REMOVED lines=11> */
[----:B------:R-:W-:-:S06]  /*22e0*/  IMAD.MOV.U32 R235, RZ, RZ, R0 ;  /* 0x000000ffffeb7224 */ /* 0x000fcc00078e0000 */
[----:B--2---:R-:W-:-:S06]  /*22f0*/  WARPGROUP.ARRIVE ;  /* 0x00000000000079c5 */ /* 0x004fcc0000000000 */
[----:B------:R-:W-:Y:S03]  /*2300*/  HGMMA.64x256x16.F32 R108, gdesc[UR12], R108, gsb0 ;  /* 0x03e000000c6c79f0 */ /* 0x000fe6000800086c */
[----:B------:R-:W-:Y:S02]  /*2310*/  WARPGROUP.DEPBAR.LE gsb0, 0x0 ;  /* 0x00008000000079c5 */ /* 0x000fe40000010000 */
[----:B------:R-:W-:Y:S04]  /*2320*/  STL.64 [R1], R108 ;  /* 0x0000006c01007387 */ /* 0x000fe80000100a00 */
        /* <DEDUP_REMOVED lines=63> */
[----:B0-----:R-:W2:Y:S04]  /*2720*/  LDL.LU R160, [R1+0xae8] ;  /* 0x000ae80001a07983 */ /* 0x001ea80000300800 */
[----:B------:R-:W3:Y:S04]  /*2730*/  LDL.LU.64 R150, [R1+0xae0] ;  /* 0x000ae00001967983 */ /* 0x000ee80000300a00 */
        /* <DEDUP_REMOVED lines=20> */
[----:B------:R-:W3:Y:S01]  /*2880*/  LDL.LU.64 R108, [R1+0xa38] ;  /* 0x000a3800016c7983 */ /* 0x000ee20000300a00 */
[----:B------:R-:W-:Y:S01]  /*2890*/  UIADD3 UR12, UR8, 0x402, URZ ;  /* 0x00000402080c7890 */ /* 0x000fe2000fffe03f */
[----:B------:R-:W-:Y:S01]  /*28a0*/  UMOV UR13, 0x40000040 ;  /* 0x40000040000d7882 */ /* 0x000fe20000000000 */
[----:B---3--:R-:W-:-:S07]  /*28b0*/  WARPGROUP.ARRIVE ;  /* 0x00000000000079c5 */ /* 0x008fce0000000000 */
[----:B------:R-:W-:Y:S03]  /*28c0*/  HGMMA.64x256x16.F32 R24, gdesc[UR12], R24, gsb0 ;  /* 0x03e000000c1879f0 */ /* 0x000fe60008000818 */
        /* <DEDUP_REMOVED lines=65> */
[----:B0-----:R-:W3:Y:S04]  /*2ce0*/  LDL.LU.64 R24, [R1] ;  /* 0x0000000001187983 */ /* 0x001ee80000300a00 */
        /* <DEDUP_REMOVED lines=63> */
[----:B------:R-:W-:-:S02]  /*30e0*/  UIADD3 UR12, UR8, 0x4, URZ ;  /* 0x00000004080c7890 */ /* 0x000fc4000fffe03f */
[----:B------:R-:W-:Y:S01]  /*30f0*/  UIADD3 UR14, UR6, 0x4, URZ ;  /* 0x00000004060e7890 */ /* 0x000fe2000fffe03f */
[----:B------:R-:W-:Y:S01]  /*3100*/  UMOV UR13, 0x40000040 ;  /* 0x40000040000d7882 */ /* 0x000fe20000000000 */
[----:B------:R-:W-:Y:S01]  /*3110*/  UMOV UR15, 0x40000040 ;  /* 0x40000040000f7882 */ /* 0x000fe20000000000 */
[----:B---3--:R-:W-:-:S06]  /*3120*/  WARPGROUP.ARRIVE ;  /* 0x00000000000079c5 */ /* 0x008fcc0000000000 */
[----:B------:R-:W-:Y:S03]  /*3130*/  HGMMA.64x256x16.F32 R24, gdesc[UR12], R24, gsb0 ;  /* 0x03e000000c1879f0 */ /* 0x000fe60008000818 */
[----:B------:R-:W-:Y:S02]  /*3140*/  WARPGROUP.DEPBAR.LE gsb0, 0x0 ;  /* 0x00008000000079c5 */ /* 0x000fe40000010000 */
[----:B------:R-:W-:Y:S01]  /*3150*/  STL.64 [R1], R24 ;  /* 0x0000001801007387 */ /* 0x000fe20000100a00 */
[----:B------:R-:W-:Y:S01]  /*3160*/  IMAD.MOV.U32 R2, RZ, RZ, R150 ;  /* 0x000000ffff027224 */ /* 0x000fe200078e0096 */
[----:B------:R-:W-:Y:S01]  /*3170*/  MOV R0, R151 ;  /* 0x0000009700007202 */ /* 0x000fe20000000f00 */
[----:B------:R-:W-:Y:S01]  /*3180*/  IMAD.MOV.U32 R3, RZ, RZ, R149 ;  /* 0x000000ffff037224 */ /* 0x000fe200078e0095 */
[----:B------:R-:W-:Y:S01]  /*3190*/  STL.64 [R1+0x8], R26 ;  /* 0x0000081a01007387 */ /* 0x000fe20000100a00 */
[----:B------:R-:W-:Y:S01]  /*31a0*/  MOV R4, R148 ;  /* 0x0000009400047202 */ /* 0x000fe20000000f00 */
[----:B------:R-:W-:Y:S01]  /*31b0*/  IMAD.MOV.U32 R6, RZ, RZ, R146 ;  /* 0x000000ffff067224 */ /* 0x000fe200078e0092 */
[----:B------:R-:W-:Y:S01]  /*31c0*/  MOV R7, R145 ;  /* 0x0000009100077202 */ /* 0x000fe20000000f00 */
        /* <DEDUP_REMOVED lines=32> */
[----:B------:R0:W-:Y:S01]  /*33d0*/  STL.64 [R1+0x50], R44 ;  /* 0x0000502c01007387 */ /* 0x0001e20000100a00 */
[----:B------:R-:W-:Y:S01]  /*33e0*/  IMAD.MOV.U32 R207, RZ, RZ, R123 ;  /* 0x000000ffffcf7224 */ /* 0x000fe200078e007b */
[----:B------:R-:W-:Y:S01]  /*33f0*/  MOV R202, R118 ;  /* 0x0000007600ca7202 */ /* 0x000fe20000000f00 */
[----:B------:R-:W-:Y:S01]  /*3400*/  IMAD.MOV.U32 R204, RZ, RZ, R120 ;  /* 0x000000ffffcc7224 */ /* 0x000fe200078e0078 */
[----:B------:R-:W3:Y:S01]  /*3410*/  LDL.LU.64 R150, [R1+0xa30] ;  /* 0x000a300001967983 */ /* 0x000ee20000300a00 */
        /* <DEDUP_REMOVED lines=96> */
[----:B------:R-:W-:-:S03]  /*3a20*/  IMAD.MOV.U32 R234, RZ, RZ, R47 ;  /* 0x000000ffffea7224 */ /* 0x000fc600078e002f */
        /* <DEDUP_REMOVED lines=28> */
[----:B0-----:R-:W3:Y:S04]  /*3bf0*/  LDL.LU.64 R44, [R1+0x888] ;  /* 0x00088800012c7983 */ /* 0x001ee80000300a00 */
        /* <DEDUP_REMOVED lines=11> */
[----:B------:R-:W-:-:S02]  /*3cb0*/  UMOV UR13, 0x40000040 ;  /* 0x40000040000d7882 */ /* 0x000fc40000000000 */
[----:B--2---:R-:W-:Y:S01]  /*3cc0*/  STL [R1+0x830], R160 ;  /* 0x000830a001007387 */ /* 0x004fe20000100800 */
[----:B---3--:R-:W-:-:S06]  /*3cd0*/  WARPGROUP.ARRIVE ;  /* 0x00000000000079c5 */ /* 0x008fcc0000000000 */
        /* <DEDUP_REMOVED lines=74> */
[----:B------:R-:W-:-:S02]  /*4180*/  IMAD.MOV.U32 R151, RZ, RZ, R214 ;  /* 0x000000ffff977224 */ /* 0x000fc400078e00d6 */
[----:B------:R-:W-:Y:S01]  /*4190*/  IMAD.MOV.U32 R160, RZ, RZ, R213 ;  /* 0x000000ffffa07224 */ /* 0x000fe200078e00d5 */
[----:B------:R-:W-:Y:S01]  /*41a0*/  MOV R213, R23 ;  /* 0x0000001700d57202 */ /* 0x000fe20000000f00 */
        /* <DEDUP_REMOVED lines=14> */
[----:B------:R-:W-:Y:S01]  /*4290*/  IMAD.MOV.U32 R235, RZ, RZ, R0 ;  /* 0x000000ffffeb7224 */ /* 0x000fe200078e0000 */
[----:B------:R-:W-:Y:S02]  /*42a0*/  UIADD3 UR12, UR8, 0x6, URZ ;  /* 0x00000006080c7890 */ /* 0x000fe4000fffe03f */
[----:B------:R-:W-:Y:S01]  /*42b0*/  UIADD3 UR14, UR6, 0x6, URZ ;  /* 0x00000006060e7890 */ /* 0x000fe2000fffe03f */
[----:B------:R-:W-:Y:S01]  /*42c0*/  UMOV UR13, 0x40000040 ;  /* 0x40000040000d7882 */ /* 0x000fe20000000000 */
[----:B------:R-:W-:Y:S01]  /*42d0*/  UMOV UR15, 0x40000040 ;  /* 0x40000040000f7882 */ /* 0x000fe20000000000 */
        /* <DEDUP_REMOVED lines=236> */
[----:B------:R-:W-:Y:S01]  /*51a0*/  STL.64 [R1+0x30], R36 ;  /* 0x0000302401007387 */ /* 0x000fe20000100a00 */
[----:B------:R-:W-:-:S03]  /*51b0*/  IMAD.MOV.U32 R2, RZ, RZ, R150 ;  /* 0x000000ffff027224 */ /* 0x000fc600078e0096 */
[----:B------:R-:W-:Y:S01]  /*51c0*/  STL.64 [R1+0x38], R38 ;  /* 0x0000382601007387 */ /* 0x000fe20000100a00 */
[----:B------:R-:W-:-:S03]  /*51d0*/  IMAD.MOV.U32 R0, RZ, RZ, R151 ;  /* 0x000000ffff007224 */ /* 0x000fc600078e0097 */
[----:B------:R-:W-:Y:S01]  /*51e0*/  STL.64 [R1+0x40], R40 ;  /* 0x0000402801007387 */ /* 0x000fe20000100a00 */
[----:B------:R-:W-:Y:S01]  /*51f0*/  IMAD.MOV.U32 R4, RZ, RZ, R148 ;  /* 0x000000ffff047224 */ /* 0x000fe200078e0094 */
[----:B------:R-:W-:Y:S02]  /*5200*/  MOV R3, R149 ;  /* 0x0000009500037202 */ /* 0x000fe40000000f00 */
[----:B------:R-:W-:Y:S01]  /*5210*/  STL.64 [R1+0x48], R42 ;  /* 0x0000482a01007387 */ /* 0x000fe20000100a00 */
[----:B------:R-:W-:Y:S01]  /*5220*/  MOV R6, R146 ;  /* 0x0000009200067202 */ /* 0x000fe20000000f00 */
[----:B------:R-:W-:Y:S02]  /*5230*/  IMAD.MOV.U32 R5, RZ, RZ, R147 ;  /* 0x000000ffff057224 */ /* 0x000fe400078e0093 */
[----:B------:R0:W-:Y:S01]  /*5240*/  STL.64 [R1+0x50], R44 ;  /* 0x0000502c01007387 */ /* 0x0001e20000100a00 */
[----:B------:R-:W-:-:S03]  /*5250*/  IMAD.MOV.U32 R8, RZ, RZ, R144 ;  /* 0x000000ffff087224 */ /* 0x000fc600078e0090 */
[----:B------:R-:W3:Y:S01]  /*5260*/  LDL.LU.64 R150, [R1+0x778] ;  /* 0x0007780001967983 */ /* 0x000ee20000300a00 */
[----:B------:R-:W-:Y:S01]  /*5270*/  IMAD.MOV.U32 R7, RZ, RZ, R145 ;  /* 0x000000ffff077224 */ /* 0x000fe200078e0091 */
[----:B------:R-:W-:Y:S02]  /*5280*/  MOV R9, R143 ;  /* 0x0000008f00097202 */ /* 0x000fe40000000f00 */
[----:B------:R-:W3:Y:S01]  /*5290*/  LDL.LU.64 R148, [R1+0x770] ;  /* 0x0007700001947983 */ /* 0x000ee20000300a00 */
[----:B------:R-:W-:Y:S01]  /*52a0*/  IMAD.MOV.U32 R10, RZ, RZ, R142 ;  /* 0x000000ffff0a7224 */ /* 0x000fe200078e008e */
[----:B------:R-:W-:Y:S02]  /*52b0*/  MOV R12, R140 ;  /* 0x0000008c000c7202 */ /* 0x000fe40000000f00 */
[----:B------:R-:W3:Y:S01]  /*52c0*/  LDL.LU.64 R146, [R1+0x768] ;  /* 0x0007680001927983 */ /* 0x000ee20000300a00 */
[----:B------:R-:W-:-:S03]  /*52d0*/  IMAD.MOV.U32 R11, RZ, RZ, R141 ;  /* 0x000000ffff0b7224 */ /* 0x000fc600078e008d */
[----:B------:R-:W3:Y:S01]  /*52e0*/  LDL.LU.64 R144, [R1+0x760] ;  /* 0x0007600001907983 */ /* 0x000ee20000300a00 */
[----:B------:R-:W-:Y:S01]  /*52f0*/  IMAD.MOV.U32 R14, RZ, RZ, R138 ;  /* 0x000000ffff0e7224 */ /* 0x000fe200078e008a */
[----:B------:R-:W-:Y:S01]  /*5300*/  MOV R15, R137 ;  /* 0x00000089000f7202 */ /* 0x000fe20000000f00 */
[----:B------:R-:W-:Y:S01]  /*5310*/  IMAD.MOV.U32 R13, RZ, RZ, R139 ;  /* 0x000000ffff0d7224 */ /* 0x000fe200078e008b */
        /* <DEDUP_REMOVED lines=488> */
[----:B------:R-:W-:-:S03]  /*71a0*/  MOV R4, R150 ;  /* 0x0000009600047202 */ /* 0x000fc60000000f00 */
[----:B------:R-:W-:Y:S01]  /*71b0*/  STL.64 [R1+0x38], R38 ;  /* 0x0000382601007387 */ /* 0x000fe20000100a00 */
[----:B------:R-:W-:-:S03]  /*71c0*/  IMAD.MOV.U32 R3, RZ, RZ, R151 ;  /* 0x000000ffff037224 */ /* 0x000fc600078e0097 */
[----:B------:R-:W-:Y:S01]  /*71d0*/  STL.64 [R1+0x40], R40 ;  /* 0x0000402801007387 */ /* 0x000fe20000100a00 */
[----:B------:R-:W-:-:S03]  /*71e0*/  IMAD.MOV.U32 R6, RZ, RZ, R148 ;  /* 0x000000ffff067224 */ /* 0x000fc600078e0094 */
[----:B------:R-:W-:Y:S01]  /*71f0*/  STL.64 [R1+0x48], R42 ;  /* 0x0000482a01007387 */ /* 0x000fe20000100a00 */
[----:B------:R-:W-:Y:S01]  /*7200*/  IMAD.MOV.U32 R5, RZ, RZ, R149 ;  /* 0x000000ffff057224 */ /* 0x000fe200078e0095 */
[----:B------:R-:W-:Y:S02]  /*7210*/  MOV R7, R147 ;  /* 0x0000009300077202 */ /* 0x000fe40000000f00 */
[----:B------:R0:W-:Y:S01]  /*7220*/  STL.64 [R1+0x50], R44 ;  /* 0x0000502c01007387 */ /* 0x0001e20000100a00 */
        /* <DEDUP_REMOVED lines=149> */
[----:B------:R-:W-:Y:S02]  /*7b80*/  IMAD.MOV.U32 R16, RZ, RZ, R46 ;  /* 0x000000ffff107224 */ /* 0x000fe400078e002e */
[----:B------:R-:W-:Y:S01]  /*7b90*/  IMAD.MOV.U32 R2, RZ, RZ, R47 ;  /* 0x000000ffff027224 */ /* 0x000fe200078e002f */
        /* <DEDUP_REMOVED lines=100> */
[----:B------:R-:W-:Y:S01]  /*81e0*/  IMAD.MOV.U32 R220, RZ, RZ, R19 ;  /* 0x000000ffffdc7224 */ /* 0x000fe200078e0013 */
[----:B------:R0:W5:Y:S01]  /*81f0*/  LDL.LU R16, [R1+0x2c4] ;  /* 0x0002c40001107983 */ /* 0x0001620000300800 */
[----:B------:R-:W-:-:S02]  /*8200*/  IMAD.MOV.U32 R222, RZ, RZ, R17 ;  /* 0x000000ffffde7224 */ /* 0x000fc400078e0011 */
[----:B------:R-:W-:Y:S01]  /*8210*/  IMAD.MOV.U32 R223, RZ, RZ, R15 ;  /* 0x000000ffffdf7224 */ /* 0x000fe200078e000f */
[----:B------:R0:W5:Y:S01]  /*8220*/  LDL.LU R2, [R1+0x2c0] ;  /* 0x0002c00001027983 */ /* 0x0001620000300800 */
[----:B------:R-:W-:Y:S02]  /*8230*/  IMAD.MOV.U32 R225, RZ, RZ, R13 ;  /* 0x000000ffffe17224 */ /* 0x000fe400078e000d */
[----:B------:R-:W-:Y:S01]  /*8240*/  IMAD.MOV.U32 R226, RZ, RZ, R12 ;  /* 0x000000ffffe27224 */ /* 0x000fe200078e000c */
[----:B------:R0:W5:Y:S01]  /*8250*/  LDL.LU R0, [R1+0x2bc] ;  /* 0x0002bc0001007983 */ /* 0x0001620000300800 */
[----:B------:R-:W-:Y:S02]  /*8260*/  IMAD.MOV.U32 R228, RZ, RZ, R10 ;  /* 0x000000ffffe47224 */ /* 0x000fe400078e000a */
[----:B------:R-:W-:Y:S02]  /*8270*/  IMAD.MOV.U32 R229, RZ, RZ, R9 ;  /* 0x000000ffffe57224 */ /* 0x000fe400078e0009 */
[----:B------:R-:W-:-:S02]  /*8280*/  IMAD.MOV.U32 R231, RZ, RZ, R7 ;  /* 0x000000ffffe77224 */ /* 0x000fc400078e0007 */
        /* <DEDUP_REMOVED lines=70> */
[----:B-1----:R0:W5:Y:S04]  /*86f0*/  LDL.LU R160, [R1+0x2b8] ;  /* 0x0002b80001a07983 */ /* 0x0021680000300800 */
[----:B------:R-:W2:Y:S04]  /*8700*/  LDL.LU.64 R150, [R1+0x2b0] ;  /* 0x0002b00001967983 */ /* 0x000ea80000300a00 */
        /* <DEDUP_REMOVED lines=20> */
[----:B------:R-:W2:Y:S01]  /*8850*/  LDL.LU.64 R108, [R1+0x208] ;  /* 0x00020800016c7983 */ /* 0x000ea20000300a00 */
[----:B------:R-:W-:Y:S01]  /*8860*/  UIADD3 UR12, UR8, 0xc06, URZ ;  /* 0x00000c06080c7890 */ /* 0x000fe2000fffe03f */
[----:B------:R-:W-:Y:S01]  /*8870*/  UMOV UR13, 0x40000040 ;  /* 0x40000040000d7882 */ /* 0x000fe20000000000 */
[----:B--2---:R-:W-:-:S07]  /*8880*/  WARPGROUP.ARRIVE ;  /* 0x00000000000079c5 */ /* 0x004fce0000000000 */
[----:B------:R-:W-:Y:S03]  /*8890*/  HGMMA.64x256x16.F32 R24, gdesc[UR12], R24, gsb0 ;  /* 0x03e000000c1879f0 */ /* 0x000fe60008000818 */
[----:B------:R-:W-:Y:S02]  /*88a0*/  WARPGROUP.DEPBAR.LE gsb0, 0x0 ;  /* 0x00008000000079c5 */ /* 0x000fe40000010000 */
[----:B0-----:R-:W-:Y:S05]  /*88b0*/  @!P1 BRA `(.L_x_18) ;  /* 0x0000008000a89947 */ /* 0x001fea0003800000 */
[----:B------:R-:W-:Y:S02]  /*88c0*/  UIADD3 UR6, UR37, 0x1, URZ ;  /* 0x0000000125067890 */ /* 0x000fe4000fffe03f */
[----:B------:R-:W-:Y:S02]  /*88d0*/  UMOV UR7, UR37 ;  /* 0x0000002500077c82 */ /* 0x000fe40008000000 */
[----:B------:R-:W-:-:S04]  /*88e0*/  UISETP.NE.AND UP0, UPT, UR6, 0x2, UPT ;  /* 0x000000020600788c */ /* 0x000fc8000bf05270 */
[----:B------:R-:W-:Y:S02]  /*88f0*/  USEL UR9, URZ, 0x1, UP0 ;  /* 0x000000013f097887 */ /* 0x000fe40008000000 */
[----:B------:R-:W-:Y:S02]  /*8900*/  USEL UR6, UR6, URZ, UP0 ;  /* 0x0000003f06067287 */ /* 0x000fe40008000000 */
[----:B------:R-:W-:-:S12]  /*8910*/  ULOP3.LUT UR9, UR36, UR9, URZ, 0x3c, !UPT ;  /* 0x0000000924097292 */ /* 0x000fd8000f8e3c3f */
.L_x_25:
[----:B------:R-:W-:Y:S05]  /*8920*/  @!P0 BRA `(.L_x_19) ;  /* 0x0000000000048947 */ /* 0x000fea0003800000 */
[----:B------:R-:W-:Y:S01]  /*8930*/  BPT.TRAP 0x1 ;  /* 0x000000040000795c */ /* 0x000fe20000300000 */
.L_x_19:
[----:B------:R-:W0:Y:S01]  /*8940*/  S2UR UR10, SR_CgaCtaId ;  /* 0x00000000000a79c3 */ /* 0x000e220000008800 */
[----:B------:R-:W-:Y:S01]  /*8950*/  UMOV UR8, 0x400 ;  /* 0x0000040000087882 */ /* 0x000fe20000000000 */
[----:B------:R-:W-:-:S04]  /*8960*/  MOV R3, UR9 ;  /* 0x0000000900037c02 */ /* 0x000fc80008000f00 */
[----:B------:R-:W-:Y:S01]  /*8970*/  SHF.L.U32 R3, R3, 0x1f, RZ ;  /* 0x0000001f03037819 */ /* 0x000fe200000006ff */
[----:B0-----:R-:W-:-:S04]  /*8980*/  ULEA UR8, UR10, UR8, 0x18 ;  /* 0x000000080a087291 */ /* 0x001fc8000f8ec03f */
[----:B------:R-:W-:-:S09]  /*8990*/  ULEA UR10, UR6, UR8, 0x3 ;  /* 0x00000008060a7291 */ /* 0x000fd2000f8e183f */
[----:B------:R0:W1:Y:S01]  /*89a0*/  SYNCS.PHASECHK.TRANS64.TRYWAIT P1, [UR10], R3 ;  /* 0x00000003ff0075a7 */ /* 0x000062000802014a */
[----:B------:R-:W-:Y:S05]  /*89b0*/  @!P0 BRA `(.L_x_20) ;  /* 0x0000000000048947 */ /* 0x000fea0003800000 */
[----:B------:R-:W-:Y:S01]  /*89c0*/  BPT.TRAP 0x1 ;  /* 0x000000040000795c */ /* 0x000fe20000300000 */
.L_x_20:
[----:B-1----:R-:W-:Y:S05]  /*89d0*/  @P1 BRA `(.L_x_21) ;  /* 0x0000000000081947 */ /* 0x002fea0003800000 */
[----:B------:R-:W1:Y:S02]  /*89e0*/  SYNCS.PHASECHK.TRANS64.TRYWAIT P1, [UR10], R3 ;  /* 0x00000003ff0075a7 */ /* 0x000e64000802014a */
[----:B-1----:R-:W-:Y:S05]  /*89f0*/  @!P1 BRA `(.L_x_22) ;  /* 0x000001ac00189947 */ /* 0x002fea0003800000 */
.L_x_21:
        /* <DEDUP_REMOVED lines=64> */
[----:B--2---:R-:W2:Y:S04]  /*8e00*/  LDL.LU.64 R24, [R1] ;  /* 0x0000000001187983 */ /* 0x004ea80000300a00 */
        /* <DEDUP_REMOVED lines=63> */
[----:B------:R-:W-:-:S02]  /*9200*/  ULEA UR10, UR6, UR4, 0xc ;  /* 0x00000004060a7291 */ /* 0x000fc4000f8e603f */
[----:B------:R-:W-:Y:S01]  /*9210*/  ULEA UR11, UR6, UR5, 0xc ;  /* 0x00000005060b7291 */ /* 0x000fe2000f8e603f */
[----:B-----5:R-:W-:Y:S01]  /*9220*/  STL [R1+0x2c4], R16 ;  /* 0x0002c41001007387 */ /* 0x020fe20000100800 */
[----:B------:R-:W-:Y:S01]  /*9230*/  UMOV UR13, 0x40000040 ;  /* 0x40000040000d7882 */ /* 0x000fe20000000000 */
[----:B------:R-:W-:Y:S02]  /*9240*/  UMOV UR15, 0x40000040 ;  /* 0x40000040000f7882 */ /* 0x000fe40000000000 */
[----:B------:R-:W-:Y:S01]  /*9250*/  UMOV UR12, UR10 ;  /* 0x0000000a000c7c82 */ /* 0x000fe20008000000 */
[----:B------:R3:W-:Y:S01]  /*9260*/  STL [R1+0x2c0], R2 ;  /* 0x0002c00201007387 */ /* 0x0007e20000100800 */
[----:B------:R-:W-:-:S03]  /*9270*/  UMOV UR14, UR11 ;  /* 0x0000000b000e7c82 */ /* 0x000fc60008000000 */
[----:B------:R4:W-:Y:S01]  /*9280*/  STL [R1+0x2bc], R0 ;  /* 0x0002bc0001007387 */ /* 0x0009e20000100800 */
[----:B--2---:R-:W-:-:S06]  /*9290*/  WARPGROUP.ARRIVE ;  /* 0x00000000000079c5 */ /* 0x004fcc0000000000 */
[----:B------:R-:W-:Y:S03]  /*92a0*/  HGMMA.64x256x16.F32 R24, gdesc[UR12], R24, gsb0 ;  /* 0x03e000000c1879f0 */ /* 0x000fe60008000818 */
[----:B------:R-:W-:Y:S02]  /*92b0*/  WARPGROUP.DEPBAR.LE gsb0, 0x0 ;  /* 0x00008000000079c5 */ /* 0x000fe40000010000 */
[----:B------:R-:W-:Y:S01]  /*92c0*/  STL.64 [R1], R24 ;  /* 0x0000001801007387 */ /* 0x000fe20000100a00 */
[----:B---3--:R-:W-:Y:S01]  /*92d0*/  MOV R2, R150 ;  /* 0x0000009600027202 */ /* 0x008fe20000000f00 */
[----:B----4-:R-:W-:Y:S01]  /*92e0*/  IMAD.MOV.U32 R0, RZ, RZ, R151 ;  /* 0x000000ffff007224 */ /* 0x010fe200078e0097 */
[----:B------:R-:W-:Y:S01]  /*92f0*/  MOV R5, R147 ;  /* 0x0000009300057202 */ /* 0x000fe20000000f00 */
[----:B------:R-:W-:Y:S01]  /*9300*/  STL.64 [R1+0x8], R26 ;  /* 0x0000081a01007387 */ /* 0x000fe20000100a00 */
[----:B-1----:R-:W-:Y:S01]  /*9310*/  IMAD.MOV.U32 R4, RZ, RZ, R148 ;  /* 0x000000ffff047224 */ /* 0x002fe200078e0094 */
[----:B------:R-:W-:Y:S01]  /*9320*/  MOV R8, R144 ;  /* 0x0000009000087202 */ /* 0x000fe20000000f00 */
[----:B0-----:R-:W-:Y:S01]  /*9330*/  IMAD.MOV.U32 R3, RZ, RZ, R149 ;  /* 0x000000ffff037224 */ /* 0x001fe200078e0095 */
        /* <DEDUP_REMOVED lines=36> */
[----:B------:R-:W2:Y:S01]  /*9580*/  LDL.LU.64 R150, [R1+0xce8] ;  /* 0x000ce80001967983 */ /* 0x000ea20000300a00 */
        /* <DEDUP_REMOVED lines=92> */
[----:B------:R-:W-:-:S02]  /*9b50*/  IMAD.MOV.U32 R231, RZ, RZ, R50 ;  /* 0x000000ffffe77224 */ /* 0x000fc400078e0032 */
[----:B------:R-:W-:Y:S01]  /*9b60*/  IMAD.MOV.U32 R232, RZ, RZ, R49 ;  /* 0x000000ffffe87224 */ /* 0x000fe200078e0031 */
[----:B------:R-:W2:Y:S01]  /*9b70*/  LDL.LU.64 R102, [R1+0xc28] ;  /* 0x000c280001667983 */ /* 0x000ea20000300a00 */
[----:B------:R-:W-:Y:S02]  /*9b80*/  IMAD.MOV.U32 R235, RZ, RZ, R46 ;  /* 0x000000ffffeb7224 */ /* 0x000fe400078e002e */
[----:B------:R-:W-:Y:S01]  /*9b90*/  IMAD.MOV.U32 R234, RZ, RZ, R47 ;  /* 0x000000ffffea7224 */ /* 0x000fe200078e002f */
        /* <DEDUP_REMOVED lines=28> */
[----:B0-----:R-:W2:Y:S04]  /*9d60*/  LDL.LU.64 R44, [R1+0xb40] ;  /* 0x000b4000012c7983 */ /* 0x001ea80000300a00 */
        /* <DEDUP_REMOVED lines=11> */
[----:B------:R-:W-:-:S02]  /*9e20*/  UMOV UR13, 0x40000040 ;  /* 0x40000040000d7882 */ /* 0x000fc40000000000 */
[----:B------:R-:W-:Y:S01]  /*9e30*/  STL [R1+0xae8], R160 ;  /* 0x000ae8a001007387 */ /* 0x000fe20000100800 */
[----:B--2---:R-:W-:-:S06]  /*9e40*/  WARPGROUP.ARRIVE ;  /* 0x00000000000079c5 */ /* 0x004fcc0000000000 */
        /* <DEDUP_REMOVED lines=335> */
[----:B------:R-:W-:-:S03]  /*b340*/  MOV R0, R151 ;  /* 0x0000009700007202 */ /* 0x000fc60000000f00 */
[----:B------:R-:W-:Y:S01]  /*b350*/  STL.64 [R1+0x40], R40 ;  /* 0x0000402801007387 */ /* 0x000fe20000100a00 */
[----:B------:R-:W-:Y:S01]  /*b360*/  MOV R4, R148 ;  /* 0x0000009400047202 */ /* 0x000fe20000000f00 */
[----:B------:R-:W-:Y:S02]  /*b370*/  IMAD.MOV.U32 R3, RZ, RZ, R149 ;  /* 0x000000ffff037224 */ /* 0x000fe400078e0095 */
[----:B------:R-:W-:Y:S01]  /*b380*/  STL.64 [R1+0x48], R42 ;  /* 0x0000482a01007387 */ /* 0x000fe20000100a00 */
[----:B------:R-:W-:-:S03]  /*b390*/  IMAD.MOV.U32 R6, RZ, RZ, R146 ;  /* 0x000000ffff067224 */ /* 0x000fc600078e0092 */
[----:B------:R0:W-:Y:S01]  /*b3a0*/  STL.64 [R1+0x50], R44 ;  /* 0x0000502c01007387 */ /* 0x0001e20000100a00 */
        /* <DEDUP_REMOVED lines=506> */
[----:B------:R-:W-:Y:S01]  /*d350*/  MOV R4, R148 ;  /* 0x0000009400047202 */ /* 0x000fe20000000f00 */
[----:B------:R-:W-:Y:S02]  /*d360*/  IMAD.MOV.U32 R3, RZ, RZ, R149 ;  /* 0x000000ffff037224 */ /* 0x000fe400078e0095 */
[----:B------:R-:W-:Y:S01]  /*d370*/  STL.64 [R1+0x48], R42 ;  /* 0x0000482a01007387 */ /* 0x000fe20000100a00 */
[----:B------:R-:W-:Y:S01]  /*d380*/  MOV R6, R146 ;  /* 0x0000009200067202 */ /* 0x000fe20000000f00 */
[----:B------:R-:W-:Y:S02]  /*d390*/  IMAD.MOV.U32 R5, RZ, RZ, R147 ;  /* 0x000000ffff057224 */ /* 0x000fe400078e0093 */
[----:B------:R0:W-:Y:S01]  /*d3a0*/  STL.64 [R1+0x50], R44 ;  /* 0x0000502c01007387 */ /* 0x0001e20000100a00 */
[----:B------:R-:W-:Y:S01]  /*d3b0*/  MOV R8, R144 ;  /* 0x0000009000087202 */ /* 0x000fe20000000f00 */
[----:B------:R-:W-:-:S02]  /*d3c0*/  IMAD.MOV.U32 R7, RZ, RZ, R145 ;  /* 0x000000ffff077224 */ /* 0x000fc400078e0091 */
[----:B------:R-:W3:Y:S01]  /*d3d0*/  LDL.LU.64 R150, [R1+0x778] ;  /* 0x0007780001967983 */ /* 0x000ee20000300a00 */
[----:B------:R-:W-:Y:S01]  /*d3e0*/  MOV R10, R142 ;  /* 0x0000008e000a7202 */ /* 0x000fe20000000f00 */
[----:B------:R-:W-:Y:S02]  /*d3f0*/  IMAD.MOV.U32 R9, RZ, RZ, R143 ;  /* 0x000000ffff097224 */ /* 0x000fe400078e008f */
[----:B------:R-:W3:Y:S01]  /*d400*/  LDL.LU.64 R148, [R1+0x770] ;  /* 0x0007700001947983 */ /* 0x000ee20000300a00 */
[----:B------:R-:W-:Y:S01]  /*d410*/  MOV R12, R140 ;  /* 0x0000008c000c7202 */ /* 0x000fe20000000f00 */
[----:B------:R-:W-:Y:S02]  /*d420*/  IMAD.MOV.U32 R11, RZ, RZ, R141 ;  /* 0x000000ffff0b7224 */ /* 0x000fe400078e008d */
[----:B------:R-:W3:Y:S01]  /*d430*/  LDL.LU.64 R146, [R1+0x768] ;  /* 0x0007680001927983 */ /* 0x000ee20000300a00 */
        /* <DEDUP_REMOVED lines=251> */
[----:B------:R-:W-:-:S02]  /*e3f0*/  UIADD3 UR12, UR10, 0x802, URZ ;  /* 0x000008020a0c7890 */ /* 0x000fc4000fffe03f */
        /* <DEDUP_REMOVED lines=506> */
[----:B------:R-:W-:Y:S01]  /*103a0*/  UIADD3 UR12, UR10, 0x806, URZ ;  /* 0x000008060a0c7890 */ /* 0x000fe2000fffe03f */
[----:B------:R-:W-:Y:S01]  /*103b0*/  MOV R235, R3 ;  /* 0x0000000300eb7202 */ /* 0x000fe20000000f00 */
[----:B------:R-:W-:Y:S01]  /*103c0*/  UIADD3 UR14, UR11, 0x806, URZ ;  /* 0x000008060b0e7890 */ /* 0x000fe2000fffe03f */
[----:B------:R0:W5:Y:S01]  /*103d0*/  LDL.LU R16, [R1+0x2c4] ;  /* 0x0002c40001107983 */ /* 0x0001620000300800 */
[----:B------:R-:W-:Y:S01]  /*103e0*/  UMOV UR13, 0x40000040 ;  /* 0x40000040000d7882 */ /* 0x000fe20000000000 */
[----:B------:R-:W-:-:S02]  /*103f0*/  UMOV UR15, 0x40000040 ;  /* 0x40000040000f7882 */ /* 0x000fc40000000000 */
[----:B------:R0:W5:Y:S04]  /*10400*/  LDL.LU R2, [R1+0x2c0] ;  /* 0x0002c00001027983 */ /* 0x0001680000300800 */
[----:B------:R0:W5:Y:S01]  /*10410*/  LDL.LU R0, [R1+0x2bc] ;  /* 0x0002bc0001007983 */ /* 0x0001620000300800 */
        /* <DEDUP_REMOVED lines=96> */
[----:B------:R-:W-:Y:S01]  /*10a20*/  BPT.TRAP 0x1 ;  /* 0x000000040000795c */ /* 0x000fe20000300000 */
.L_x_23:
[----:B------:R-:W-:Y:S02]  /*10a30*/  UISETP.GT.U32.AND UP0, UPT, UR38, 0x1, UPT ;  /* 0x000000012600788c */ /* 0x000fe4000bf04070 */
[----:B------:R-:W-:-:S04]  /*10a40*/  ULEA UR8, UR7, UR8, 0x3 ;  /* 0x0000000807087291 */ /* 0x000fc8000f8e183f */
[----:B------:R-:W-:Y:S01]  /*10a50*/  UIADD3 UR8, UR8, 0x10, URZ ;  /* 0x0000001008087890 */ /* 0x000fe2000fffe03f */
[----:B------:R-:W-:-:S03]  /*10a60*/  PLOP3.LUT P1, PT, PT, PT, UP0, 0x80, 0x0 ;  /* 0x000000000000781c */ /* 0x000fc60003f2f008 */
[----:B------:R-:W-:-:S09]  /*10a70*/  UPRMT UR8, URZ, 0x654, UR8 ;  /* 0x000006543f087896 */ /* 0x000fd20008000008 */
[----:B------:R-:W-:Y:S01]  /*10a80*/  SYNCS.ARRIVE.TRANS64.RED.A1T0 RZ, [UR8], RZ ;  /* 0x000000ffffff79a7 */ /* 0x000fe20008100408 */
[----:B------:R-:W-:Y:S05]  /*10a90*/  @P1 BRA `(.L_x_24) ;  /* 0x0000000000041947 */ /* 0x000fea0003800000 */
[----:B------:R-:W-:Y:S01]  /*10aa0*/  BPT.TRAP 0x1 ;  /* 0x000000040000795c */ /* 0x000fe20000300000 */
.L_x_24:
[----:B------:R-:W-:Y:S01]  /*10ab0*/  UIADD3 UR6, UR6, 0x1, URZ ;  /* 0x0000000106067890 */ /* 0x000fe2000fffe03f */
[C---:B-----5:R-:W-:Y:S01]  /*10ac0*/  ISETP.GT.AND P1, PT, R0.reuse, 0x1, PT ;  /* 0x000000010000780c */ /* 0x060fe20003f24270 */
[----:B------:R-:W-:Y:S01]  /*10ad0*/  UIADD3 UR7, UR7, 0x1, URZ ;  /* 0x0000000107077890 */ /* 0x000fe2000fffe03f */
[----:B------:R-:W-:Y:S01]  /*10ae0*/  VIADD R0, R0, 0xffffffff ;  /* 0xffffffff00007836 */ /* 0x000fe20000000000 */
[----:B------:R-:W-:Y:S02]  /*10af0*/  UISETP.NE.AND UP0, UPT, UR6, 0x2, UPT ;  /* 0x000000020600788c */ /* 0x000fe4000bf05270 */
[----:B------:R-:W-:Y:S02]  /*10b00*/  UISETP.NE.AND UP1, UPT, UR7, 0x2, UPT ;  /* 0x000000020700788c */ /* 0x000fe4000bf25270 */
[----:B------:R-:W-:Y:S02]  /*10b10*/  USEL UR8, URZ, 0x1, UP0 ;  /* 0x000000013f087887 */ /* 0x000fe40008000000 */
[----:B------:R-:W-:-:S02]  /*10b20*/  USEL UR6, UR6, URZ, UP0 ;  /* 0x0000003f06067287 */ /* 0x000fc40008000000 */
[----:B------:R-:W-:Y:S02]  /*10b30*/  USEL UR7, UR7, URZ, UP1 ;  /* 0x0000003f07077287 */ /* 0x000fe40008800000 */
[----:B------:R-:W-:Y:S01]  /*10b40*/  ULOP3.LUT UR9, UR9, UR8, URZ, 0x3c, !UPT ;  /* 0x0000000809097292 */ /* 0x000fe2000f8e3c3f */
[----:B------:R-:W-:Y:S11]  /*10b50*/  @P1 BRA `(.L_x_25) ;  /* 0xffffff7c00701947 */ /* 0x000ff6000383ffff */
.L_x_18:
[----:B-----5:R-:W0:Y:S02]  /*10b60*/  LDC R0, c[0x0][0x28c] ;  /* 0x0000a300ff007b82 */ /* 0x020e240000000800 */
[----:B0-----:R-:W-:-:S13]  /*10b70*/  ISETP.GE.AND P1, PT, R0, 0x1, PT ;  /* 0x000000010000780c */ /* 0x001fda0003f26270 */
[----:B------:R-:W-:Y:S05]  /*10b80*/  @!P1 BRA `(.L_x_26) ;  /* 0x0000000000449947 */ /* 0x000fea0003800000 */
[----:B------:R-:W-:Y:S05]  /*10b90*/  @!P0 BRA `(.L_x_27) ;  /* 0x0000000000048947 */ /* 0x000fea0003800000 */
[----:B------:R-:W-:Y:S01]  /*10ba0*/  BPT.TRAP 0x1 ;  /* 0x000000040000795c */ /* 0x000fe20000300000 */
.L_x_27:
[----:B------:R-:W0:Y:S01]  /*10bb0*/  S2UR UR6, SR_CgaCtaId ;  /* 0x00000000000679c3 */ /* 0x000e220000008800 */
[----:B------:R-:W-:Y:S01]  /*10bc0*/  UISETP.LT.AND UP0, UPT, UR43, 0x1, UPT ;  /* 0x000000012b00788c */ /* 0x000fe2000bf01270 */
[----:B------:R-:W-:-:S03]  /*10bd0*/  UMOV UR5, 0x400 ;  /* 0x0000040000057882 */ /* 0x000fc60000000000 */
[----:B------:R-:W-:Y:S02]  /*10be0*/  USEL UR4, UR43, 0x1, UP0 ;  /* 0x000000012b047887 */ /* 0x000fe40008000000 */
[----:B------:R-:W-:Y:S02]  /*10bf0*/  UISETP.GT.U32.AND UP0, UPT, UR38, 0x1, UPT ;  /* 0x000000012600788c */ /* 0x000fe4000bf04070 */
[----:B------:R-:W-:-:S04]  /*10c00*/  UIADD3 UR4, UR37, UR43, -UR4 ;  /* 0x0000002b25047290 */ /* 0x000fc8000fffe804 */
[----:B------:R-:W-:Y:S01]  /*10c10*/  USHF.L.U32 UR4, UR4, 0x3, URZ ;  /* 0x0000000304047899 */ /* 0x000fe2000800063f */
[----:B------:R-:W-:-:S03]  /*10c20*/  PLOP3.LUT P0, PT, PT, PT, UP0, 0x80, 0x0 ;  /* 0x000000000000781c */ /* 0x000fc60003f0f008 */
[----:B------:R-:W-:Y:S02]  /*10c30*/  ULOP3.LUT UR4, UR4, 0x8, URZ, 0xc0, !UPT ;  /* 0x0000000804047892 */ /* 0x000fe4000f8ec03f */
[----:B0-----:R-:W-:-:S04]  /*10c40*/  ULEA UR5, UR6, UR5, 0x18 ;  /* 0x0000000506057291 */ /* 0x001fc8000f8ec03f */
[----:B------:R-:W-:-:S04]  /*10c50*/  UIADD3 UR4, UR5, 0x10, UR4 ;  /* 0x0000001005047890 */ /* 0x000fc8000fffe004 */
[----:B------:R-:W-:-:S09]  /*10c60*/  UPRMT UR4, URZ, 0x654, UR4 ;  /* 0x000006543f047896 */ /* 0x000fd20008000004 */
[----:B------:R-:W-:Y:S01]  /*10c70*/  SYNCS.ARRIVE.TRANS64.RED.A1T0 RZ, [UR4], RZ ;  /* 0x000000ffffff79a7 */ /* 0x000fe20008100404 */
[----:B------:R-:W-:Y:S05]  /*10c80*/  @P0 BRA `(.L_x_26) ;  /* 0x0000000000040947 */ /* 0x000fea0003800000 */
[----:B------:R-:W-:Y:S01]  /*10c90*/  BPT.TRAP 0x1 ;  /* 0x000000040000795c */ /* 0x000fe20000300000 */
.L_x_26:
[----:B------:R-:W0:Y:S01]  /*10ca0*/  S2R R8, SR_TID.X ;  /* 0x0000000000087919 */ /* 0x000e220000002100 */
[----:B------:R-:W-:Y:S01]  /*10cb0*/  MOV R19, 0x6540 ;  /* 0x0000654000137802 */ /* 0x000fe20000000f00 */
[----:B------:R-:W-:Y:S01]  /*10cc0*/  USHF.R.S32.HI UR10, URZ, 0x1f, UR42 ;  /* 0x0000001f3f0a7899 */ /* 0x000fe2000801142a */
[----:B------:R-:W-:Y:S01]  /*10cd0*/  LOP3.LUT R4, R160, 0x1, RZ, 0xc0, !PT ;  /* 0x00000001a0047812 */ /* 0x000fe200078ec0ff */
[----:B------:R-:W-:Y:S01]  /*10ce0*/  ULDC.64 UR8, c[0x0][0x5d0] ;  /* 0x0001740000087ab9 */ /* 0x000fe20000000a00 */
[----:B------:R-:W-:Y:S01]  /*10cf0*/  UIADD3 UR37, UR43, UR37, URZ ;  /* 0x000000252b257290 */ /* 0x000fe2000fffe03f */
[----:B------:R-:W-:Y:S01]  /*10d00*/  IMAD.U32 R6, RZ, RZ, UR8 ;  /* 0x00000008ff067e24 */ /* 0x000fe2000f8e00ff */
[----:B------:R-:W-:Y:S01]  /*10d10*/  UIMAD UR4, UR10, UR8, URZ ;  /* 0x000000080a0472a4 */ /* 0x000fe2000f8e023f */
[----:B------:R-:W-:Y:S01]  /*10d20*/  SHF.L.U32 R3, R4, 0x6, RZ ;  /* 0x0000000604037819 */ /* 0x000fe200000006ff */
[----:B------:R-:W-:Y:S02]  /*10d30*/  UIMAD.WIDE UR6, UR40, 0x100, URZ ;  /* 0x00000100280678a5 */ /* 0x000fe4000f8e023f */
[----:B------:R-:W-:Y:S01]  /*10d40*/  UIMAD UR4, UR42, UR9, UR4 ;  /* 0x000000092a0472a4 */ /* 0x000fe2000f8e0204 */
[----:B------:R-:W-:Y:S01]  /*10d50*/  ULDC UR8, c[0x0][0x288] ;  /* 0x0000a20000087ab9 */ /* 0x000fe20000000800 */
[----:B------:R-:W-:Y:S01]  /*10d60*/  USHF.L.U32 UR40, UR40, 0x8, URZ ;  /* 0x0000000828287899 */ /* 0x000fe2000800063f */
[----:B------:R-:W-:Y:S01]  /*10d70*/  ULDC UR5, c[0x0][0x284] ;  /* 0x0000a10000057ab9 */ /* 0x000fe20000000800 */
[----:B------:R-:W-:Y:S01]  /*10d80*/  UISETP.GT.U32.AND UP0, UPT, UR37, 0x1, UPT ;  /* 0x000000012500788c */ /* 0x000fe2000bf04070 */
[----:B------:R-:W-:-:S03]  /*10d90*/  IMAD.U32 R17, RZ, RZ, UR5 ;  /* 0x00000005ff117e24 */ /* 0x000fc6000f8e00ff */
[----:B------:R-:W-:Y:S01]  /*10da0*/  UISETP.LT.U32.AND UP0, UPT, UR43, 0x2, UP0 ;  /* 0x000000022b00788c */ /* 0x000fe20008701070 */
[C---:B0-----:R-:W-:Y:S01]  /*10db0*/  IMAD.SHL.U32 R18, R8.reuse, 0x2, RZ ;  /* 0x0000000208127824 */ /* 0x041fe200078e00ff */
[----:B------:R-:W-:Y:S02]  /*10dc0*/  SHF.R.U32.HI R0, RZ, 0x2, R8 ;  /* 0x00000002ff007819 */ /* 0x000fe40000011608 */
[----:B------:R-:W-:Y:S02]  /*10dd0*/  LOP3.LUT R5, R8, 0x60, RZ, 0xc0, !PT ;  /* 0x0000006008057812 */ /* 0x000fe400078ec0ff */
[----:B------:R-:W-:Y:S02]  /*10de0*/  LOP3.LUT R18, R18, 0x6, RZ, 0xc0, !PT ;  /* 0x0000000612127812 */ /* 0x000fe400078ec0ff */
[----:B------:R-:W-:Y:S02]  /*10df0*/  LOP3.LUT R0, R0, 0x7, RZ, 0xc0, !PT ;  /* 0x0000000700007812 */ /* 0x000fe400078ec0ff */
[----:B------:R-:W-:Y:S01]  /*10e00*/  PRMT R18, R18, R19, UR41 ;  /* 0x0000002912127e16 */ /* 0x000fe20008000013 */
[----:B------:R-:W-:Y:S01]  /*10e10*/  USHF.L.U32 UR41, UR41, 0x8, URZ ;  /* 0x0000000829297899 */ /* 0x000fe2000800063f */
[----:B------:R-:W-:-:S02]  /*10e20*/  SHF.R.U32.HI R5, RZ, 0x1, R5 ;  /* 0x00000001ff057819 */ /* 0x000fc40000011605 */
[----:B------:R-:W-:Y:S01]  /*10e30*/  SHF.R.S32.HI R19, RZ, 0x1f, R18 ;  /* 0x0000001fff137819 */ /* 0x000fe20000011412 */
[----:B------:R-:W-:Y:S01]  /*10e40*/  UISETP.GE.AND UP1, UPT, UR41, UR8, UPT ;  /* 0x000000082900728c */ /* 0x000fe2000bf26270 */
[--C-:B------:R-:W-:Y:S02]  /*10e50*/  LOP3.LUT R3, R3, 0x40, R0.reuse, 0xe2, !PT ;  /* 0x0000004003037812 */ /* 0x100fe400078ee200 */
[----:B------:R-:W-:Y:S01]  /*10e60*/  IADD3 R0, RZ, -R5, -R0 ;  /* 0x80000005ff007210 */ /* 0x000fe20007ffe800 */
[----:B------:R-:W-:Y:S01]  /*10e70*/  IMAD.WIDE.U32 R6, R6, UR42, R18 ;  /* 0x0000002a06067c25 */ /* 0x000fe2000f8e0012 */
[----:B------:R-:W-:Y:S01]  /*10e80*/  UISETP.GE.OR UP1, UPT, UR40, UR5, UP1 ;  /* 0x000000052800728c */ /* 0x000fe20008f26670 */
[----:B------:R-:W-:Y:S01]  /*10e90*/  LOP3.LUT R3, R3, UR6, R5, 0xfe, !PT ;  /* 0x0000000603037c12 */ /* 0x000fe2000f8efe05 */
[----:B------:R-:W-:Y:S01]  /*10ea0*/  USEL UR5, URZ, 0x1, !UP0 ;  /* 0x000000013f057887 */ /* 0x000fe2000c000000 */
[----:B------:R-:W-:Y:S01]  /*10eb0*/  IMAD R0, R4, -0x40, R0 ;  /* 0xffffffc004007824 */ /* 0x000fe200078e0200 */
[----:B------:R-:W-:Y:S01]  /*10ec0*/  IADD3 R7, R7, UR4, RZ ;  /* 0x0000000407077c10 */ /* 0x000fe2000fffe0ff */
[----:B------:R-:W-:Y:S01]  /*10ed0*/  USHF.R.U32.HI UR4, URZ, 0x1, UR37 ;  /* 0x000000013f047899 */ /* 0x000fe20008011625 */
[----:B------:R-:W-:Y:S01]  /*10ee0*/  PLOP3.LUT P0, PT, PT, PT, UP1, 0x80, 0x0 ;  /* 0x000000000000781c */ /* 0x000fe20003f0f018 */
[----:B------:R-:W-:Y:S01]  /*10ef0*/  ULOP3.LUT UR37, UR37, 0x1, URZ, 0xc0, !UPT ;  /* 0x0000000125257892 */ /* 0x000fe2000f8ec03f */
[----:B------:R-:W-:Y:S01]  /*10f00*/  IADD3 R17, R17, -UR40, R0 ;  /* 0x8000002811117c10 */ /* 0x000fe2000fffe000 */
[----:B------:R-:W-:Y:S01]  /*10f10*/  ULOP3.LUT UR4, UR4, 0x1, URZ, 0xc0, !UPT ;  /* 0x0000000104047892 */ /* 0x000fe2000f8ec03f */
[----:B------:R-:W-:Y:S01]  /*10f20*/  LOP3.LUT R0, R8, 0x3, RZ, 0xc0, !PT ;  /* 0x0000000308007812 */ /* 0x000fe200078ec0ff */
[----:B------:R-:W-:Y:S01]  /*10f30*/  UMOV UR40, 0xffffffff ;  /* 0xffffffff00287882 */ /* 0x000fe20000000000 */
[----:B------:R-:W-:Y:S01]  /*10f40*/  MOV R4, 0xfffffffe ;  /* 0xfffffffe00047802 */ /* 0x000fe20000000f00 */
[----:B------:R-:W-:-:S04]  /*10f50*/  UISETP.NE.U32.AND UP2, UPT, UR4, 0x1, UPT ;  /* 0x000000010400788c */ /* 0x000fc8000bf45070 */
[----:B------:R-:W-:Y:S01]  /*10f60*/  UISETP.GT.U32.AND UP2, UPT, UR43, 0x1, !UP2 ;  /* 0x000000012b00788c */ /* 0x000fe2000d744070 */
[----:B------:R-:W-:-:S03]  /*10f70*/  IMAD R0, R0, R4, UR8 ;  /* 0x0000000800007e24 */ /* 0x000fc6000f8e0204 */
[----:B------:R-:W-:Y:S01]  /*10f80*/  USEL UR4, URZ, 0x1, !UP2 ;  /* 0x000000013f047887 */ /* 0x000fe2000d000000 */
[----:B------:R-:W-:-:S03]  /*10f90*/  VIADD R0, R0, -UR41 ;  /* 0x8000002900007c36 */ /* 0x000fc60008000000 */
[----:B------:R-:W-:Y:S01]  /*10fa0*/  ULOP3.LUT UR36, UR4, UR36, UR5, 0x96, !UPT ;  /* 0x0000002404247292 */ /* 0x000fe2000f8e9605 */
[----:B------:R-:W-:Y:S11]  /*10fb0*/  @P0 BRA `(.L_x_28) ;  /* 0x0000010400d80947 */ /* 0x000ff60003800000 */
[----:B------:R-:W-:Y:S01]  /*10fc0*/  FSETP.NEU.AND P0, PT, R16, RZ, PT ;  /* 0x000000ff1000720b */ /* 0x000fe20003f0d000 */
[----:B------:R-:W-:Y:S01]  /*10fd0*/  ULDC.64 UR8, c[0x0][0x5c8] ;  /* 0x0001720000087ab9 */ /* 0x000fe20000000a00 */
[----:B------:R-:W-:Y:S01]  /*10fe0*/  ISETP.GT.AND P3, PT, R17, RZ, PT ;  /* 0x000000ff1100720c */ /* 0x000fe20003f64270 */
[----:B------:R-:W-:Y:S01]  /*10ff0*/  UIMAD UR4, UR7, UR8, URZ ;  /* 0x00000008070472a4 */ /* 0x000fe2000f8e023f */
[----:B------:R-:W-:Y:S01]  /*11000*/  MOV R10, UR9 ;  /* 0x00000009000a7c02 */ /* 0x000fe20008000f00 */
[C---:B------:R-:W-:Y:S01]  /*11010*/  IMAD.WIDE.U32 R6, R3.reuse, UR8, R6 ;  /* 0x0000000803067c25 */ /* 0x040fe2000f8e0006 */
[----:B------:R-:W-:Y:S01]  /*11020*/  BSSY B0, `(.L_x_28) ;  /* 0x000106f000007945 */ /* 0x000fe20003800000 */
[----:B------:R-:W-:Y:S02]  /*11030*/  ISETP.GT.AND P1, PT, R0, RZ, P3 ;  /* 0x000000ff0000720c */ /* 0x000fe40001f24270 */
[----:B------:R-:W-:-:S04]  /*11040*/  IMAD R10, R3, R10, UR4 ;  /* 0x00000004030a7e24 */ /* 0x000fc8000f8e020a */
[----:B------:R-:W-:Y:S01]  /*11050*/  IMAD.IADD R10, R7, 0x1, R10 ;  /* 0x00000001070a7824 */ /* 0x000fe200078e020a */
[----:B------:R-:W-:Y:S06]  /*11060*/  @!P0 BRA `(.L_x_29) ;  /* 0x000000b800108947 */ /* 0x000fec0003800000 */
[----:B------:R-:W0:Y:S01]  /*11070*/  LDC.64 R22, c[0x0][0x5b8] ;  /* 0x00016e00ff167b82 */ /* 0x000e220000000a00 */
[----:B------:R-:W2:Y:S01]  /*11080*/  LDL.LU R11, [R1] ;  /* 0x00000000010b7983 */ /* 0x000ea20000300800 */
[----:B------:R-:W-:-:S06]  /*11090*/  ULDC.64 UR4, c[0x0][0x5c0] ;  /* 0x0001700000047ab9 */ /* 0x000fcc0000000a00 */
[----:B------:R-:W1:Y:S08]  /*110a0*/  LDC.64 R14, c[0x0][0x5b0] ;  /* 0x00016c00ff0e7b82 */ /* 0x000e700000000a00 */
[----:B------:R-:W3:Y:S01]  /*110b0*/  LDC.64 R12, c[0x0][0x5a8] ;  /* 0x00016a00ff0c7b82 */ /* 0x000ee20000000a00 */
[C---:B0-----:R-:W-:Y:S02]  /*110c0*/  IMAD R157, R22.reuse, UR10, RZ ;  /* 0x0000000a169d7c24 */ /* 0x041fe4000f8e02ff */
[----:B------:R-:W-:-:S04]  /*110d0*/  IMAD.WIDE.U32 R152, R22, UR42, R18 ;  /* 0x0000002a16987c25 */ /* 0x000fc8000f8e0012 */
[----:B------:R-:W-:Y:S02]  /*110e0*/  IMAD R157, R23, UR42, R157 ;  /* 0x0000002a179d7c24 */ /* 0x000fe4000f8e029d */
[----:B-1----:R-:W-:Y:S02]  /*110f0*/  IMAD R156, R14, UR7, RZ ;  /* 0x000000070e9c7c24 */ /* 0x002fe4000f8e02ff */
[----:B------:R-:W-:Y:S01]  /*11100*/  IMAD.MOV.U32 R20, RZ, RZ, R152 ;  /* 0x000000ffff147224 */ /* 0x000fe200078e0098 */
[----:B------:R-:W-:Y:S01]  /*11110*/  IADD3 R21, R153, R157, RZ ;  /* 0x0000009d99157210 */ /* 0x000fe20007ffe0ff */
[C---:B------:R-:W-:Y:S02]  /*11120*/  IMAD R156, R3.reuse, R15, R156 ;  /* 0x0000000f039c7224 */ /* 0x040fe400078e029c */
[----:B------:R-:W-:-:S05]  /*11130*/  IMAD.WIDE.U32 R4, R3, R14, R20 ;  /* 0x0000000e03047225 */ /* 0x000fca00078e0014 */
[----:B------:R-:W-:Y:S02]  /*11140*/  IADD3 R5, R5, R156, RZ ;  /* 0x0000009c05057210 */ /* 0x000fe40007ffe0ff */
[----:B---3--:R-:W-:-:S04]  /*11150*/  LEA R8, P0, R4, R12, 0x1 ;  /* 0x0000000c04087211 */ /* 0x008fc800078008ff */
[----:B------:R-:W-:-:S05]  /*11160*/  LEA.HI.X R9, R4, R13, R5, 0x1, P0 ;  /* 0x0000000d04097211 */ /* 0x000fca00000f0c05 */
[----:B------:R-:W3:Y:S01]  /*11170*/  @P1 LDG.E.LTC128B.U16 R23, desc[UR44][R8.64] ;  /* 0x0000002c08171981 */ /* 0x000ee2000c1e1520 */
[----:B------:R-:W-:Y:S01]  /*11180*/  BSSY B1, `(.L_x_30) ;  /* 0x0000011000017945 */ /* 0x000fe20003800000 */
[----:B---3--:R-:W-:-:S05]  /*11190*/  HADD2.F32 R4, -RZ, R23.H0_H0 ;  /* 0x20000017ff047230 */ /* 0x008fca0000004100 */
[----:B------:R-:W-:-:S04]  /*111a0*/  FMUL R4, R4, R16 ;  /* 0x0000001004047220 */ /* 0x000fc80000400000 */
[----:B--2---:R-:W-:Y:S01]  /*111b0*/  FFMA R7, R11, R2, R4 ;  /* 0x000000020b077223 */ /* 0x004fe20000000004 */
[----:B------:R-:W-:-:S04]  /*111c0*/  LEA R4, P0, R6, UR4, 0x1 ;  /* 0x0000000406047c11 */ /* 0x000fc8000f8008ff */
[----:B------:R-:W-:Y:S02]  /*111d0*/  LEA.HI.X R5, R6, UR5, R10, 0x1, P0 ;  /* 0x0000000506057c11 */ /* 0x000fe400080f0c0a */
[----:B------:R-:W-:-:S05]  /*111e0*/  F2FP.F16.F32.PACK_AB R6, RZ, R7 ;  /* 0x00000007ff06723e */ /* 0x000fca00000000ff */
[----:B------:R0:W-:Y:S02]  /*111f0*/  @P1 STG.E.U16 desc[UR44][R4.64], R6 ;  /* 0x0000000604001986 */ /* 0x0001e4000c10152c */
[----:B0-----:R-:W-:-:S04]  /*11200*/  IMAD.WIDE.U32 R6, R3, R14, R18 ;  /* 0x0000000e03067225 */ /* 0x001fc800078e0012 */
[----:B------:R-:W-:Y:S02]  /*11210*/  IMAD.IADD R7, R156, 0x1, R7 ;  /* 0x000000019c077824 */ /* 0x000fe400078e0207 */
[----:B------:R-:W-:-:S05]  /*11220*/  IMAD.WIDE.U32 R6, R22, UR42, R6 ;  /* 0x0000002a16067c25 */ /* 0x000fca000f8e0006 */
[----:B------:R-:W-:Y:S02]  /*11230*/  IADD3 R7, R157, R7, RZ ;  /* 0x000000079d077210 */ /* 0x000fe40007ffe0ff */
[----:B------:R-:W-:-:S04]  /*11240*/  LEA R10, P0, R6, R12, 0x1 ;  /* 0x0000000c060a7211 */ /* 0x000fc800078008ff */
[----:B------:R-:W-:Y:S02]  /*11250*/  LEA.HI.X R11, R6, R13, R7, 0x1, P0 ;  /* 0x0000000d060b7211 */ /* 0x000fe400000f0c07 */
[----:B------:R-:W-:-:S13]  /*11260*/  ISETP.GT.AND P0, PT, R0, 0x1, P3 ;  /* 0x000000010000780c */ /* 0x000fda0001f04270 */
[----:B------:R-:W-:Y:S05]  /*11270*/  @!P0 BRA `(.L_x_31) ;  /* 0x0000000000048947 */ /* 0x000fea0003800000 */
[----:B------:R0:W5:Y:S02]  /*11280*/  LDG.E.LTC128B.U16 R23, desc[UR44][R10.64+0x2] ;  /* 0x0000022c0a177981 */ /* 0x000164000c1e1520 */
.L_x_31:
[----:B------:R-:W-:Y:S05]  /*11290*/  BSYNC B1 ;  /* 0x0000000000017941 */ /* 0x000fea0003800000 */
.L_x_30:
[----:B------:R-:W2:Y:S01]  /*112a0*/  LDL.LU R7, [R1+0x4] ;  /* 0x0000040001077983 */ /* 0x000ea20000300800 */
[----:B-----5:R-:W-:Y:S01]  /*112b0*/  HADD2.F32 R6, -RZ, R23.H0_H0 ;  /* 0x20000017ff067230 */ /* 0x020fe20000004100 */
[C---:B------:R-:W-:Y:S01]  /*112c0*/  SHF.L.U64.HI R155, R14.reuse, 0x3, R15 ;  /* 0x000000030e9b7819 */ /* 0x040fe2000001020f */
[----:B------:R-:W-:Y:S01]  /*112d0*/  IMAD.SHL.U32 R154, R14, 0x8, RZ ;  /* 0x000000080e9a7824 */ /* 0x000fe200078e00ff */
[----:B------:R-:W3:Y:S02]  /*112e0*/  LDL.LU R158, [R1+0x8] ;  /* 0x00000800019e7983 */ /* 0x000ee40000300800 */
[----:B------:R-:W-:-:S04]  /*112f0*/  FMUL R6, R6, R16 ;  /* 0x0000001006067220 */ /* 0x000fc80000400000 */
[----:B--2---:R-:W-:-:S05]  /*11300*/  FFMA R6, R7, R2, R6 ;  /* 0x0000000207067223 */ /* 0x004fca0000000006 */
[----:B------:R-:W-:-:S05]  /*11310*/  F2FP.F16.F32.PACK_AB R6, RZ, R6 ;  /* 0x00000006ff06723e */ /* 0x000fca00000000ff */
[----:B------:R1:W-:Y:S01]  /*11320*/  @P0 STG.E.U16 desc[UR44][R4.64+0x2], R6 ;  /* 0x0000020604000986 */ /* 0x0003e2000c10152c */
[----:B------:R-:W-:-:S04]  /*11330*/  ISETP.GT.AND P0, PT, R17, 0x8, PT ;  /* 0x000000081100780c */ /* 0x000fc80003f04270 */
[----:B------:R-:W-:Y:S01]  /*11340*/  ISETP.GT.AND P1, PT, R0, RZ, P0 ;  /* 0x000000ff0000720c */ /* 0x000fe20000724270 */
[----:B-1----:R-:W-:-:S05]  /*11350*/  IMAD.WIDE.U32 R6, R3, R14, R154 ;  /* 0x0000000e03067225 */ /* 0x002fca00078e009a */
[----:B------:R-:W-:Y:S02]  /*11360*/  IADD3 R156, R156, R7, RZ ;  /* 0x000000079c9c7210 */ /* 0x000fe40007ffe0ff */
[----:B------:R-:W-:-:S05]  /*11370*/  IADD3 R7, P2, R152, R6, RZ ;  /* 0x0000000698077210 */ /* 0x000fca0007f5e0ff */
[----:B------:R-:W-:Y:S01]  /*11380*/  IMAD.X R9, R156, 0x1, R21, P2 ;  /* 0x000000019c097824 */ /* 0x000fe200010e0615 */
[----:B------:R-:W-:-:S04]  /*11390*/  LEA R8, P2, R7, R12, 0x1 ;  /* 0x0000000c07087211 */ /* 0x000fc800078408ff */
[----:B------:R-:W-:-:S05]  /*113a0*/  LEA.HI.X R9, R7, R13, R9, 0x1, P2 ;  /* 0x0000000d07097211 */ /* 0x000fca00010f0c09 */
[----:B------:R1:W2:Y:S01]  /*113b0*/  @P1 LDG.E.LTC128B.U16 R23, desc[UR44][R8.64] ;  /* 0x0000002c08171981 */ /* 0x0002a2000c1e1520 */
[----:B------:R-:W-:Y:S01]  /*113c0*/  IADD3 R6, P2, R18, R6, RZ ;  /* 0x0000000612067210 */ /* 0x000fe20007f5e0ff */
[----:B------:R-:W-:Y:S01]  /*113d0*/  BSSY B1, `(.L_x_32) ;  /* 0x0000016000017945 */ /* 0x000fe20003800000 */
[----:B------:R-:W-:Y:S02]  /*113e0*/  ISETP.GT.AND P4, PT, R0, 0x1, P0 ;  /* 0x000000010000780c */ /* 0x000fe40000784270 */
[----:B------:R-:W-:Y:S02]  /*113f0*/  IADD3.X R7, R19, R156, RZ, P2, !PT ;  /* 0x0000009c13077210 */ /* 0x000fe400017fe4ff */
[----:B------:R-:W-:Y:S01]  /*11400*/  MOV R156, UR9 ;  /* 0x00000009009c7c02 */ /* 0x000fe20008000f00 */
[----:B------:R-:W-:-:S04]  /*11410*/  IMAD.WIDE.U32 R6, R22, UR42, R6 ;  /* 0x0000002a16067c25 */ /* 0x000fc8000f8e0006 */
[----:B------:R-:W-:Y:S01]  /*11420*/  IMAD.IADD R7, R157, 0x1, R7 ;  /* 0x000000019d077824 */ /* 0x000fe200078e0207 */
[----:B-1----:R-:W-:-:S04]  /*11430*/  LEA R8, P2, R6, R12, 0x1 ;  /* 0x0000000c06087211 */ /* 0x002fc800078408ff */
[----:B------:R-:W-:Y:S01]  /*11440*/  LEA.HI.X R9, R6, R13, R7, 0x1, P2 ;  /* 0x0000000d06097211 */ /* 0x000fe200010f0c07 */
[----:B--2---:R-:W-:-:S05]  /*11450*/  HADD2.F32 R6, -RZ, R23.H0_H0 ;  /* 0x20000017ff067230 */ /* 0x004fca0000004100 */
[----:B------:R-:W-:-:S04]  /*11460*/  FMUL R6, R6, R16 ;  /* 0x0000001006067220 */ /* 0x000fc80000400000 */
[----:B---3--:R-:W-:Y:S01]  /*11470*/  FFMA R7, R158, R2, R6 ;  /* 0x000000029e077223 */ /* 0x008fe20000000006 */
[----:B------:R-:W-:Y:S01]  /*11480*/  MOV R158, UR8 ;  /* 0x00000008009e7c02 */ /* 0x000fe20008000f00 */
[----:B------:R-:W-:-:S03]  /*11490*/  IMAD.U32 R6, RZ, RZ, UR8 ;  /* 0x00000008ff067e24 */ /* 0x000fc6000f8e00ff */
[----:B------:R-:W-:Y:S01]  /*114a0*/  F2FP.F16.F32.PACK_AB R7, RZ, R7 ;  /* 0x00000007ff07723e */ /* 0x000fe200000000ff */
[----:B------:R-:W-:Y:S01]  /*114b0*/  IMAD.SHL.U32 R158, R158, 0x10, RZ ;  /* 0x000000109e9e7824 */ /* 0x000fe200078e00ff */
[----:B------:R-:W-:Y:S02]  /*114c0*/  SHF.L.U64.HI R156, R6, 0x4, R156 ;  /* 0x00000004069c7819 */ /* 0x000fe4000001029c */
[----:B------:R-:W-:Y:S02]  /*114d0*/  PRMT R159, R7, 0x7610, R159 ;  /* 0x00007610079f7816 */ /* 0x000fe4000000009f */
[----:B------:R-:W-:-:S04]  /*114e0*/  IADD3 R6, P2, R158, R4, RZ ;  /* 0x000000049e067210 */ /* 0x000fc80007f5e0ff */
[----:B------:R-:W-:-:S05]  /*114f0*/  IADD3.X R7, R156, R5, RZ, P2, !PT ;  /* 0x000000059c077210 */ /* 0x000fca00017fe4ff */
[----:B------:R1:W-:Y:S01]  /*11500*/  @P1 STG.E.U16 desc[UR44][R6.64], R159 ;  /* 0x0000009f06001986 */ /* 0x0003e2000c10152c */
[----:B------:R-:W-:Y:S05]  /*11510*/  @!P4 BRA `(.L_x_33) ;  /* 0x000000000004c947 */ /* 0x000fea0003800000 */
[----:B------:R2:W5:Y:S02]  /*11520*/  LDG.E.LTC128B.U16 R23, desc[UR44][R8.64+0x2] ;  /* 0x0000022c08177981 */ /* 0x000564000c1e1520 */
.L_x_33:
[----:B------:R-:W-:Y:S05]  /*11530*/  BSYNC B1 ;  /* 0x0000000000017941 */ /* 0x000fea0003800000 */
.L_x_32:
[----:B------:R-:W3:Y:S01]  /*11540*/  LDL.LU R161, [R1+0xc] ;  /* 0x00000c0001a17983 */ /* 0x000ee20000300800 */
[----:B-1---5:R-:W-:Y:S01]  /*11550*/  HADD2.F32 R159, -RZ, R23.H0_H0 ;  /* 0x20000017ff9f7230 */ /* 0x022fe20000004100 */
[----:B------:R-:W-:Y:S01]  /*11560*/  ISETP.GT.AND P1, PT, R0, 0x8, P3 ;  /* 0x000000080000780c */ /* 0x000fe20001f24270 */
[----:B------:R-:W-:Y:S03]  /*11570*/  BSSY B1, `(.L_x_34) ;  /* 0x0000007000017945 */ /* 0x000fe60003800000 */
[----:B------:R-:W-:-:S04]  /*11580*/  FMUL R159, R159, R16 ;  /* 0x000000109f9f7220 */ /* 0x000fc80000400000 */
[----:B---3--:R-:W-:-:S05]  /*11590*/  FFMA R159, R161, R2, R159 ;  /* 0x00000002a19f7223 */ /* 0x008fca000000009f */
[----:B------:R-:W-:-:S05]  /*115a0*/  F2FP.F16.F32.PACK_AB R159, RZ, R159 ;  /* 0x0000009fff9f723e */ /* 0x000fca00000000ff */
[----:B------:R1:W-:Y:S01]  /*115b0*/  @P4 STG.E.U16 desc[UR44][R6.64+0x2], R159 ;  /* 0x0000029f06004986 */ /* 0x0003e2000c10152c */
[----:B------:R-:W-:Y:S05]  /*115c0*/  @!P1 BRA `(.L_x_35) ;  /* 0x0000000000049947 */ /* 0x000fea0003800000 */
[----:B------:R3:W5:Y:S02]  /*115d0*/  LDG.E.LTC128B.U16 R23, desc[UR44][R10.64+0x10] ;  /* 0x0000102c0a177981 */ /* 0x000764000c1e1520 */
.L_x_35:
[----:B------:R-:W-:Y:S05]  /*115e0*/  BSYNC B1 ;  /* 0x0000000000017941 */ /* 0x000fea0003800000 */
.L_x_34:
[----:B------:R-:W4:Y:S01]  /*115f0*/  LDL.LU R161, [R1+0x10] ;  /* 0x0000100001a17983 */ /* 0x000f220000300800 */
[----:B-1---5:R-:W-:Y:S01]  /*11600*/  HADD2.F32 R159, -RZ, R23.H0_H0 ;  /* 0x20000017ff9f7230 */ /* 0x022fe20000004100 */
[----:B------:R-:W-:Y:S01]  /*11610*/  ISETP.GT.AND P2, PT, R0, 0x9, P3 ;  /* 0x000000090000780c */ /* 0x000fe20001f44270 */
[----:B------:R-:W-:Y:S03]  /*11620*/  BSSY B1, `(.L_x_36) ;  /* 0x0000007000017945 */ /* 0x000fe60003800000 */
[----:B------:R-:W-:-:S04]  /*11630*/  FMUL R159, R159, R16 ;  /* 0x000000109f9f7220 */ /* 0x000fc80000400000 */
[----:B----4-:R-:W-:-:S05]  /*11640*/  FFMA R159, R161, R2, R159 ;  /* 0x00000002a19f7223 */ /* 0x010fca000000009f */
[----:B------:R-:W-:-:S05]  /*11650*/  F2FP.F16.F32.PACK_AB R159, RZ, R159 ;  /* 0x0000009fff9f723e */ /* 0x000fca00000000ff */
[----:B------:R1:W-:Y:S01]  /*11660*/  @P1 STG.E.U16 desc[UR44][R4.64+0x10], R159 ;  /* 0x0000109f04001986 */ /* 0x0003e2000c10152c */
[----:B------:R-:W-:Y:S05]  /*11670*/  @!P2 BRA `(.L_x_37) ;  /* 0x000000000004a947 */ /* 0x000fea0003800000 */
[----:B------:R4:W5:Y:S02]  /*11680*/  LDG.E.LTC128B.U16 R23, desc[UR44][R10.64+0x12] ;  /* 0x0000122c0a177981 */ /* 0x000964000c1e1520 */
.L_x_37:
[----:B------:R-:W-:Y:S05]  /*11690*/  BSYNC B1 ;  /* 0x0000000000017941 */ /* 0x000fea0003800000 */
.L_x_36:
[----:B------:R-:W2:Y:S01]  /*116a0*/  LDL.LU R161, [R1+0x14] ;  /* 0x0000140001a17983 */ /* 0x000ea20000300800 */
[----:B-1---5:R-:W-:Y:S01]  /*116b0*/  HADD2.F32 R159, -RZ, R23.H0_H0 ;  /* 0x20000017ff9f7230 */ /* 0x022fe20000004100 */
[----:B------:R-:W-:Y:S01]  /*116c0*/  ISETP.GT.AND P1, PT, R0, 0x8, P0 ;  /* 0x000000080000780c */ /* 0x000fe20000724270 */
[----:B------:R-:W-:Y:S03]  /*116d0*/  BSSY B1, `(.L_x_38) ;  /* 0x0000007000017945 */ /* 0x000fe60003800000 */
[----:B------:R-:W-:-:S04]  /*116e0*/  FMUL R159, R159, R16 ;  /* 0x000000109f9f7220 */ /* 0x000fc80000400000 */
[----:B--2---:R-:W-:-:S05]  /*116f0*/  FFMA R159, R161, R2, R159 ;  /* 0x00000002a19f7223 */ /* 0x004fca000000009f */
[----:B------:R-:W-:-:S05]  /*11700*/  F2FP.F16.F32.PACK_AB R159, RZ, R159 ;  /* 0x0000009fff9f723e */ /* 0x000fca00000000ff */
[----:B------:R1:W-:Y:S01]  /*11710*/  @P2 STG.E.U16 desc[UR44][R4.64+0x12], R159 ;  /* 0x0000129f04002986 */ /* 0x0003e2000c10152c */
[----:B------:R-:W-:Y:S05]  /*11720*/  @!P1 BRA `(.L_x_39) ;  /* 0x0000000000049947 */ /* 0x000fea0003800000 */
[----:B------:R2:W5:Y:S02]  /*11730*/  LDG.E.LTC128B.U16 R23, desc[UR44][R8.64+0x10] ;  /* 0x0000102c08177981 */ /* 0x000564000c1e1520 */
.L_x_39:
[----:B------:R-:W-:Y:S05]  /*11740*/  BSYNC B1 ;  /* 0x0000000000017941 */ /* 0x000fea0003800000 */
.L_x_38:
        /* <DEDUP_REMOVED lines=10> */
.L_x_41:
[----:B------:R-:W-:Y:S05]  /*117f0*/  BSYNC B1 ;  /* 0x0000000000017941 */ /* 0x000fea0003800000 */
.L_x_40:
        /* <DEDUP_REMOVED lines=10> */
.L_x_43:
[----:B------:R-:W-:Y:S05]  /*118a0*/  BSYNC B1 ;  /* 0x0000000000017941 */ /* 0x000fea0003800000 */
.L_x_42:
        /* <DEDUP_REMOVED lines=10> */
.L_x_45:
[----:B------:R-:W-:Y:S05]  /*11950*/  BSYNC B1 ;  /* 0x0000000000017941 */ /* 0x000fea0003800000 */
.L_x_44:
        /* <DEDUP_REMOVED lines=10> */
.L_x_47:
[----:B------:R-:W-:Y:S05]  /*11a00*/  BSYNC B1 ;  /* 0x0000000000017941 */ /* 0x000fea0003800000 */
.L_x_46:
        /* <DEDUP_REMOVED lines=10> */
.L_x_49:
[----:B------:R-:W-:Y:S05]  /*11ab0*/  BSYNC B1 ;  /* 0x0000000000017941 */ /* 0x000fea0003800000 */
.L_x_48:
        /* <DEDUP_REMOVED lines=10> */
.L_x_51:
[----:B------:R-:W-:Y:S05]  /*11b60*/  BSYNC B1 ;  /* 0x0000000000017941 */ /* 0x000fea0003800000 */
.L_x_50:
        /* <DEDUP_REMOVED lines=10> */
.L_x_53:
[----:B------:R-:W-:Y:S05]  /*11c10*/  BSYNC B1 ;  /* 0x0000000000017941 */ /* 0x000fea0003800000 */
.L_x_52:
        /* <DEDUP_REMOVED lines=10> */
.L_x_55:
[----:B------:R-:W-:Y:S05]  /*11cc0*/  BSYNC B1 ;  /* 0x0000000000017941 */ /* 0x000fea0003800000 */
.L_x_54:
        /* <DEDUP_REMOVED lines=10> */
.L_x_57:
[----:B------:R-:W-:Y:S05]  /*11d70*/  BSYNC B1 ;  /* 0x0000000000017941 */ /* 0x000fea0003800000 */
.L_x_56:
        /* <DEDUP_REMOVED lines=10> */
.L_x_59:
[----:B------:R-:W-:Y:S05]  /*11e20*/  BSYNC B1 ;  /* 0x0000000000017941 */ /* 0x000fea0003800000 */
.L_x_58:
        /* <DEDUP_REMOVED lines=10> */
.L_x_61:
[----:B------:R-:W-:Y:S05]  /*11ed0*/  BSYNC B1 ;  /* 0x0000000000017941 */ /* 0x000fea0003800000 */
.L_x_60:
        /* <DEDUP_REMOVED lines=10> */
.L_x_63:
[----:B------:R-:W-:Y:S05]  /*11f80*/  BSYNC B1 ;  /* 0x0000000000017941 */ /* 0x000fea0003800000 */
.L_x_62:
        /* <DEDUP_REMOVED lines=10> */
.L_x_65:
[----:B------:R-:W-:Y:S05]  /*12030*/  BSYNC B1 ;  /* 0x0000000000017941 */ /* 0x000fea0003800000 */
.L_x_64:
        /* <DEDUP_REMOVED lines=10> */
.L_x_67:
[----:B------:R-:W-:Y:S05]  /*120e0*/  BSYNC B1 ;  /* 0x0000000000017941 */ /* 0x000fea0003800000 */
.L_x_66:
        /* <DEDUP_REMOVED lines=10> */
.L_x_69:
[----:B------:R-:W-:Y:S05]  /*12190*/  BSYNC B1 ;  /* 0x0000000000017941 */ /* 0x000fea0003800000 */
.L_x_68:
        /* <DEDUP_REMOVED lines=10> */
.L_x_71:
[----:B------:R-:W-:Y:S05]  /*12240*/  BSYNC B1 ;  /* 0x0000000000017941 */ /* 0x000fea0003800000 */
.L_x_70:
        /* <DEDUP_REMOVED lines=10> */
.L_x_73:
[----:B------:R-:W-:Y:S05]  /*122f0*/  BSYNC B1 ;  /* 0x0000000000017941 */ /* 0x000fea0003800000 */
.L_x_72:
        /* <DEDUP_REMOVED lines=10> */
.L_x_75:
[----:B------:R-:W-:Y:S05]  /*123a0*/  BSYNC B1 ;  /* 0x0000000000017941 */ /* 0x000fea0003800000 */
.L_x_74:
        /* <DEDUP_REMOVED lines=10> */
.L_x_77:
[----:B------:R-:W-:Y:S05]  /*12450*/  BSYNC B1 ;  /* 0x0000000000017941 */ /* 0x000fea0003800000 */
.L_x_76:
        /* <DEDUP_REMOVED lines=10> */
.L_x_79:
[----:B------:R-:W-:Y:S05]  /*12500*/  BSYNC B1 ;  /* 0x0000000000017941 */ /* 0x000fea0003800000 */
.L_x_78:
        /* <DEDUP_REMOVED lines=10> */
.L_x_81:
[----:B------:R-:W-:Y:S05]  /*125b0*/  BSYNC B1 ;  /* 0x0000000000017941 */ /* 0x000fea0003800000 */
.L_x_80:
        /* <DEDUP_REMOVED lines=10> */
.L_x_83:
[----:B------:R-:W-:Y:S05]  /*12660*/  BSYNC B1 ;  /* 0x0000000000017941 */ /* 0x000fea0003800000 */
.L_x_82:
        /* <DEDUP_REMOVED lines=10> */
.L_x_85:
[----:B------:R-:W-:Y:S05]  /*12710*/  BSYNC B1 ;  /* 0x0000000000017941 */ /* 0x000fea0003800000 */
.L_x_84:
        /* <DEDUP_REMOVED lines=10> */
.L_x_87:
[----:B------:R-:W-:Y:S05]  /*127c0*/  BSYNC B1 ;  /* 0x0000000000017941 */ /* 0x000fea0003800000 */
.L_x_86:
        /* <DEDUP_REMOVED lines=10> */
.L_x_89:
[----:B------:R-:W-:Y:S05]  /*12870*/  BSYNC B1 ;  /* 0x0000000000017941 */ /* 0x000fea0003800000 */
.L_x_88:
        /* <DEDUP_REMOVED lines=10> */
.L_x_91:
[----:B------:R-:W-:Y:S05]  /*12920*/  BSYNC B1 ;  /* 0x0000000000017941 */ /* 0x000fea0003800000 */
.L_x_90:
        /* <DEDUP_REMOVED lines=10> */
.L_x_93:
[----:B------:R-:W-:Y:S05]  /*129d0*/  BSYNC B1 ;  /* 0x0000000000017941 */ /* 0x000fea0003800000 */
.L_x_92:
        /* <DEDUP_REMOVED lines=10> */
.L_x_95:
[----:B------:R-:W-:Y:S05]  /*12a80*/  BSYNC B1 ;  /* 0x0000000000017941 */ /* 0x000fea0003800000 */
.L_x_94:
        /* <DEDUP_REMOVED lines=10> */
.L_x_97:
[----:B------:R-:W-:Y:S05]  /*12b30*/  BSYNC B1 ;  /* 0x0000000000017941 */ /* 0x000fea0003800000 */
.L_x_96:
        /* <DEDUP_REMOVED lines=10> */
.L_x_99:
[----:B------:R-:W-:Y:S05]  /*12be0*/  BSYNC B1 ;  /* 0x0000000000017941 */ /* 0x000fea0003800000 */
.L_x_98:
        /* <DEDUP_REMOVED lines=10> */
.L_x_101:
[----:B------:R-:W-:Y:S05]  /*12c90*/  BSYNC B1 ;  /* 0x0000000000017941 */ /* 0x000fea0003800000 */
.L_x_100:
        /* <DEDUP_REMOVED lines=10> */
.L_x_103:
[----:B------:R-:W-:Y:S05]  /*12d40*/  BSYNC B1 ;  /* 0x0000000000017941 */ /* 0x000fea0003800000 */
.L_x_102:
        /* <DEDUP_REMOVED lines=10> */
.L_x_105:
[----:B------:R-:W-:Y:S05]  /*12df0*/  BSYNC B1 ;  /* 0x0000000000017941 */ /* 0x000fea0003800000 */
.L_x_104:
        /* <DEDUP_REMOVED lines=10> */
.L_x_107:
[----:B------:R-:W-:Y:S05]  /*12ea0*/  BSYNC B1 ;  /* 0x0000000000017941 */ /* 0x000fea0003800000 */
.L_x_106:
        /* <DEDUP_REMOVED lines=10> */
.L_x_109:
[----:B------:R-:W-:Y:S05]  /*12f50*/  BSYNC B1 ;  /* 0x0000000000017941 */ /* 0x000fea0003800000 */
.L_x_108:
        /* <DEDUP_REMOVED lines=10> */
.L_x_111:
[----:B------:R-:W-:Y:S05]  /*13000*/  BSYNC B1 ;  /* 0x0000000000017941 */ /* 0x000fea0003800000 */
.L_x_110:
        /* <DEDUP_REMOVED lines=10> */
.L_x_113:
[----:B------:R-:W-:Y:S05]  /*130b0*/  BSYNC B1 ;  /* 0x0000000000017941 */ /* 0x000fea0003800000 */
.L_x_112:
        /* <DEDUP_REMOVED lines=10> */
.L_x_115:
[----:B------:R-:W-:Y:S05]  /*13160*/  BSYNC B1 ;  /* 0x0000000000017941 */ /* 0x000fea0003800000 */
.L_x_114:
        /* <DEDUP_REMOVED lines=10> */
.L_x_117:
[----:B------:R-:W-:Y:S05]  /*13210*/  BSYNC B1 ;  /* 0x0000000000017941 */ /* 0x000fea0003800000 */
.L_x_116:
        /* <DEDUP_REMOVED lines=10> */
.L_x_119:
[----:B------:R-:W-:Y:S05]  /*132c0*/  BSYNC B1 ;  /* 0x0000000000017941 */ /* 0x000fea0003800000 */
.L_x_118:
        /* <DEDUP_REMOVED lines=10> */
.L_x_121:
[----:B------:R-:W-:Y:S05]  /*13370*/  BSYNC B1 ;  /* 0x0000000000017941 */ /* 0x000fea0003800000 */
.L_x_120:
        /* <DEDUP_REMOVED lines=10> */
.L_x_123:
[----:B------:R-:W-:Y:S05]  /*13420*/  BSYNC B1 ;  /* 0x0000000000017941 */ /* 0x000fea0003800000 */
.L_x_122:
        /* <DEDUP_REMOVED lines=10> */
.L_x_125:
[----:B------:R-:W-:Y:S05]  /*134d0*/  BSYNC B1 ;  /* 0x0000000000017941 */ /* 0x000fea0003800000 */
.L_x_124:
        /* <DEDUP_REMOVED lines=10> */
.L_x_127:
[----:B------:R-:W-:Y:S05]  /*13580*/  BSYNC B1 ;  /* 0x0000000000017941 */ /* 0x000fea0003800000 */
.L_x_126:
        /* <DEDUP_REMOVED lines=10> */
.L_x_129:
[----:B------:R-:W-:Y:S05]  /*13630*/  BSYNC B1 ;  /* 0x0000000000017941 */ /* 0x000fea0003800000 */
.L_x_128:
        /* <DEDUP_REMOVED lines=10> */
.L_x_131:
[----:B------:R-:W-:Y:S05]  /*136e0*/  BSYNC B1 ;  /* 0x0000000000017941 */ /* 0x000fea0003800000 */
.L_x_130:
        /* <DEDUP_REMOVED lines=10> */
.L_x_133:
[----:B------:R-:W-:Y:S05]  /*13790*/  BSYNC B1 ;  /* 0x0000000000017941 */ /* 0x000fea0003800000 */
.L_x_132:
        /* <DEDUP_REMOVED lines=10> */
.L_x_135:
[----:B------:R-:W-:Y:S05]  /*13840*/  BSYNC B1 ;  /* 0x0000000000017941 */ /* 0x000fea0003800000 */
.L_x_134:
        /* <DEDUP_REMOVED lines=10> */
.L_x_137:
[----:B------:R-:W-:Y:S05]  /*138f0*/  BSYNC B1 ;  /* 0x0000000000017941 */ /* 0x000fea0003800000 */
.L_x_136:
        /* <DEDUP_REMOVED lines=10> */
.L_x_139:
[----:B------:R-:W-:Y:S05]  /*139a0*/  BSYNC B1 ;  /* 0x0000000000017941 */ /* 0x000fea0003800000 */
.L_x_138:
        /* <DEDUP_REMOVED lines=10> */
.L_x_141:
[----:B------:R-:W-:Y:S05]  /*13a50*/  BSYNC B1 ;  /* 0x0000000000017941 */ /* 0x000fea0003800000 */
.L_x_140:
        /* <DEDUP_REMOVED lines=10> */
.L_x_143:
[----:B------:R-:W-:Y:S05]  /*13b00*/  BSYNC B1 ;  /* 0x0000000000017941 */ /* 0x000fea0003800000 */
.L_x_142:
        /* <DEDUP_REMOVED lines=10> */
.L_x_145:
[----:B------:R-:W-:Y:S05]  /*13bb0*/  BSYNC B1 ;  /* 0x0000000000017941 */ /* 0x000fea0003800000 */
.L_x_144:
        /* <DEDUP_REMOVED lines=10> */
.L_x_147:
[----:B------:R-:W-:Y:S05]  /*13c60*/  BSYNC B1 ;  /* 0x0000000000017941 */ /* 0x000fea0003800000 */
.L_x_146:
        /* <DEDUP_REMOVED lines=10> */
.L_x_149:
[----:B------:R-:W-:Y:S05]  /*13d10*/  BSYNC B1 ;  /* 0x0000000000017941 */ /* 0x000fea0003800000 */
.L_x_148:
        /* <DEDUP_REMOVED lines=10> */
.L_x_151:
[----:B------:R-:W-:Y:S05]  /*13dc0*/  BSYNC B1 ;  /* 0x0000000000017941 */ /* 0x000fea0003800000 */
.L_x_150:
        /* <DEDUP_REMOVED lines=10> */
.L_x_153:
[----:B------:R-:W-:Y:S05]  /*13e70*/  BSYNC B1 ;  /* 0x0000000000017941 */ /* 0x000fea0003800000 */
.L_x_152:
        /* <DEDUP_REMOVED lines=10> */
.L_x_155:
[----:B------:R-:W-:Y:S05]  /*13f20*/  BSYNC B1 ;  /* 0x0000000000017941 */ /* 0x000fea0003800000 */
.L_x_154:
        /* <DEDUP_REMOVED lines=10> */
.L_x_157:
[----:B------:R-:W-:Y:S05]  /*13fd0*/  BSYNC B1 ;  /* 0x0000000000017941 */ /* 0x000fea0003800000 */
.L_x_156:
        /* <DEDUP_REMOVED lines=10> */
.L_x_159:
[----:B------:R-:W-:Y:S05]  /*14080*/  BSYNC B1 ;  /* 0x0000000000017941 */ /* 0x000fea0003800000 */
.L_x_158:
        /* <DEDUP_REMOVED lines=10> */
.L_x_161:
[----:B------:R-:W-:Y:S05]  /*14130*/  BSYNC B1 ;  /* 0x0000000000017941 */ /* 0x000fea0003800000 */
.L_x_160:
        /* <DEDUP_REMOVED lines=10> */
.L_x_163:
[----:B------:R-:W-:Y:S05]  /*141e0*/  BSYNC B1 ;  /* 0x0000000000017941 */ /* 0x000fea0003800000 */
.L_x_162:
        /* <DEDUP_REMOVED lines=10> */
.L_x_165:
[----:B------:R-:W-:Y:S05]  /*14290*/  BSYNC B1 ;  /* 0x0000000000017941 */ /* 0x000fea0003800000 */
.L_x_164:
        /* <DEDUP_REMOVED lines=10> */
.L_x_167:
[----:B------:R-:W-:Y:S05]  /*14340*/  BSYNC B1 ;  /* 0x0000000000017941 */ /* 0x000fea0003800000 */
.L_x_166:
        /* <DEDUP_REMOVED lines=10> */
.L_x_169:
[----:B------:R-:W-:Y:S05]  /*143f0*/  BSYNC B1 ;  /* 0x0000000000017941 */ /* 0x000fea0003800000 */
.L_x_168:
        /* <DEDUP_REMOVED lines=10> */
.L_x_171:
[----:B------:R-:W-:Y:S05]  /*144a0*/  BSYNC B1 ;  /* 0x0000000000017941 */ /* 0x000fea0003800000 */
.L_x_170:
        /* <DEDUP_REMOVED lines=10> */
.L_x_173:
[----:B------:R-:W-:Y:S05]  /*14550*/  BSYNC B1 ;  /* 0x0000000000017941 */ /* 0x000fea0003800000 */
.L_x_172:
        /* <DEDUP_REMOVED lines=10> */
.L_x_175:
[----:B------:R-:W-:Y:S05]  /*14600*/  BSYNC B1 ;  /* 0x0000000000017941 */ /* 0x000fea0003800000 */
.L_x_174:
        /* <DEDUP_REMOVED lines=10> */
.L_x_177:
[----:B------:R-:W-:Y:S05]  /*146b0*/  BSYNC B1 ;  /* 0x0000000000017941 */ /* 0x000fea0003800000 */
.L_x_176:
        /* <DEDUP_REMOVED lines=10> */
.L_x_179:
[----:B------:R-:W-:Y:S05]  /*14760*/  BSYNC B1 ;  /* 0x0000000000017941 */ /* 0x000fea0003800000 */
.L_x_178:
        /* <DEDUP_REMOVED lines=10> */
.L_x_181:
[----:B------:R-:W-:Y:S05]  /*14810*/  BSYNC B1 ;  /* 0x0000000000017941 */ /* 0x000fea0003800000 */
.L_x_180:
        /* <DEDUP_REMOVED lines=10> */
.L_x_183:
[----:B------:R-:W-:Y:S05]  /*148c0*/  BSYNC B1 ;  /* 0x0000000000017941 */ /* 0x000fea0003800000 */
.L_x_182:
        /* <DEDUP_REMOVED lines=10> */
.L_x_185:
[----:B------:R-:W-:Y:S05]  /*14970*/  BSYNC B1 ;  /* 0x0000000000017941 */ /* 0x000fea0003800000 */
.L_x_184:
        /* <DEDUP_REMOVED lines=10> */
.L_x_187:
[----:B------:R-:W-:Y:S05]  /*14a20*/  BSYNC B1 ;  /* 0x0000000000017941 */ /* 0x000fea0003800000 */
.L_x_186:
        /* <DEDUP_REMOVED lines=10> */
.L_x_189:
[----:B------:R-:W-:Y:S05]  /*14ad0*/  BSYNC B1 ;  /* 0x0000000000017941 */ /* 0x000fea0003800000 */
.L_x_188:
        /* <DEDUP_REMOVED lines=10> */
.L_x_191:
[----:B------:R-:W-:Y:S05]  /*14b80*/  BSYNC B1 ;  /* 0x0000000000017941 */ /* 0x000fea0003800000 */
.L_x_190:
        /* <DEDUP_REMOVED lines=10> */
.L_x_193:
[----:B------:R-:W-:Y:S05]  /*14c30*/  BSYNC B1 ;  /* 0x0000000000017941 */ /* 0x000fea0003800000 */
.L_x_192:
        /* <DEDUP_REMOVED lines=10> */
.L_x_195:
[----:B------:R-:W-:Y:S05]  /*14ce0*/  BSYNC B1 ;  /* 0x0000000000017941 */ /* 0x000fea0003800000 */
.L_x_194:
        /* <DEDUP_REMOVED lines=10> */
.L_x_197:
[----:B------:R-:W-:Y:S05]  /*14d90*/  BSYNC B1 ;  /* 0x0000000000017941 */ /* 0x000fea0003800000 */
.L_x_196:
        /* <DEDUP_REMOVED lines=10> */
.L_x_199:
[----:B------:R-:W-:Y:S05]  /*14e40*/  BSYNC B1 ;  /* 0x0000000000017941 */ /* 0x000fea0003800000 */
.L_x_198:
        /* <DEDUP_REMOVED lines=10> */
.L_x_201:
[----:B------:R-:W-:Y:S05]  /*14ef0*/  BSYNC B1 ;  /* 0x0000000000017941 */ /* 0x000fea0003800000 */
.L_x_200:
        /* <DEDUP_REMOVED lines=10> */
.L_x_203:
[----:B------:R-:W-:Y:S05]  /*14fa0*/  BSYNC B1 ;  /* 0x0000000000017941 */ /* 0x000fea0003800000 */
.L_x_202:
        /* <DEDUP_REMOVED lines=10> */
.L_x_205:
[----:B------:R-:W-:Y:S05]  /*15050*/  BSYNC B1 ;  /* 0x0000000000017941 */ /* 0x000fea0003800000 */
.L_x_204:
        /* <DEDUP_REMOVED lines=10> */
.L_x_207:
[----:B------:R-:W-:Y:S05]  /*15100*/  BSYNC B1 ;  /* 0x0000000000017941 */ /* 0x000fea0003800000 */
.L_x_206:
        /* <DEDUP_REMOVED lines=10> */
.L_x_209:
[----:B------:R-:W-:Y:S05]  /*151b0*/  BSYNC B1 ;  /* 0x0000000000017941 */ /* 0x000fea0003800000 */
.L_x_208:
        /* <DEDUP_REMOVED lines=10> */
.L_x_211:
[----:B------:R-:W-:Y:S05]  /*15260*/  BSYNC B1 ;  /* 0x0000000000017941 */ /* 0x000fea0003800000 */
.L_x_210:
        /* <DEDUP_REMOVED lines=10> */
.L_x_213:
[----:B------:R-:W-:Y:S05]  /*15310*/  BSYNC B1 ;  /* 0x0000000000017941 */ /* 0x000fea0003800000 */
.L_x_212:
        /* <DEDUP_REMOVED lines=10> */
.L_x_215:
[----:B------:R-:W-:Y:S05]  /*153c0*/  BSYNC B1 ;  /* 0x0000000000017941 */ /* 0x000fea0003800000 */
.L_x_214:
        /* <DEDUP_REMOVED lines=10> */
.L_x_217:
[----:B------:R-:W-:Y:S05]  /*15470*/  BSYNC B1 ;  /* 0x0000000000017941 */ /* 0x000fea0003800000 */
.L_x_216:
        /* <DEDUP_REMOVED lines=10> */
.L_x_219:
[----:B------:R-:W-:Y:S05]  /*15520*/  BSYNC B1 ;  /* 0x0000000000017941 */ /* 0x000fea0003800000 */
.L_x_218:
        /* <DEDUP_REMOVED lines=10> */
.L_x_221:
[----:B------:R-:W-:Y:S05]  /*155d0*/  BSYNC B1 ;  /* 0x0000000000017941 */ /* 0x000fea0003800000 */
.L_x_220:
        /* <DEDUP_REMOVED lines=10> */
.L_x_223:
[----:B------:R-:W-:Y:S05]  /*15680*/  BSYNC B1 ;  /* 0x0000000000017941 */ /* 0x000fea0003800000 */
.L_x_222:
        /* <DEDUP_REMOVED lines=10> */
.L_x_225:
[----:B------:R-:W-:Y:S05]  /*15730*/  BSYNC B1 ;  /* 0x0000000000017941 */ /* 0x000fea0003800000 */
.L_x_224:
        /* <DEDUP_REMOVED lines=10> */
.L_x_227:
[----:B------:R-:W-:Y:S05]  /*157e0*/  BSYNC B1 ;  /* 0x0000000000017941 */ /* 0x000fea0003800000 */
.L_x_226:
        /* <DEDUP_REMOVED lines=10> */
.L_x_229:
[----:B------:R-:W-:Y:S05]  /*15890*/  BSYNC B1 ;  /* 0x0000000000017941 */ /* 0x000fea0003800000 */
.L_x_228:
        /* <DEDUP_REMOVED lines=10> */
.L_x_231:
[----:B------:R-:W-:Y:S05]  /*15940*/  BSYNC B1 ;  /* 0x0000000000017941 */ /* 0x000fea0003800000 */
.L_x_230:
        /* <DEDUP_REMOVED lines=10> */
.L_x_233:
[----:B------:R-:W-:Y:S05]  /*159f0*/  BSYNC B1 ;  /* 0x0000000000017941 */ /* 0x000fea0003800000 */
.L_x_232:
        /* <DEDUP_REMOVED lines=10> */
.L_x_235:
[----:B------:R-:W-:Y:S05]  /*15aa0*/  BSYNC B1 ;  /* 0x0000000000017941 */ /* 0x000fea0003800000 */
.L_x_234:
        /* <DEDUP_REMOVED lines=10> */
.L_x_237:
[----:B------:R-:W-:Y:S05]  /*15b50*/  BSYNC B1 ;  /* 0x0000000000017941 */ /* 0x000fea0003800000 */
.L_x_236:
        /* <DEDUP_REMOVED lines=10> */
.L_x_239:
[----:B------:R-:W-:Y:S05]  /*15c00*/  BSYNC B1 ;  /* 0x0000000000017941 */ /* 0x000fea0003800000 */
.L_x_238:
        /* <DEDUP_REMOVED lines=10> */
.L_x_241:
[----:B------:R-:W-:Y:S05]  /*15cb0*/  BSYNC B1 ;  /* 0x0000000000017941 */ /* 0x000fea0003800000 */
.L_x_240:
        /* <DEDUP_REMOVED lines=10> */
.L_x_243:
[----:B------:R-:W-:Y:S05]  /*15d60*/  BSYNC B1 ;  /* 0x0000000000017941 */ /* 0x000fea0003800000 */
.L_x_242:
        /* <DEDUP_REMOVED lines=10> */
.L_x_245:
[----:B------:R-:W-:Y:S05]  /*15e10*/  BSYNC B1 ;  /* 0x0000000000017941 */ /* 0x000fea0003800000 */
.L_x_244:
        /* <DEDUP_REMOVED lines=10> */
.L_x_247:
[----:B------:R-:W-:Y:S05]  /*15ec0*/  BSYNC B1 ;  /* 0x0000000000017941 */ /* 0x000fea0003800000 */
.L_x_246:
        /* <DEDUP_REMOVED lines=10> */
.L_x_249:
[----:B------:R-:W-:Y:S05]  /*15f70*/  BSYNC B1 ;  /* 0x0000000000017941 */ /* 0x000fea0003800000 */
.L_x_248:
        /* <DEDUP_REMOVED lines=10> */
.L_x_251:
[----:B------:R-:W-:Y:S05]  /*16020*/  BSYNC B1 ;  /* 0x0000000000017941 */ /* 0x000fea0003800000 */
.L_x_250:
        /* <DEDUP_REMOVED lines=10> */
.L_x_253:
[----:B------:R-:W-:Y:S05]  /*160d0*/  BSYNC B1 ;  /* 0x0000000000017941 */ /* 0x000fea0003800000 */
.L_x_252:
        /* <DEDUP_REMOVED lines=10> */
.L_x_255:
[----:B------:R-:W-:Y:S05]  /*16180*/  BSYNC B1 ;  /* 0x0000000000017941 */ /* 0x000fea0003800000 */
.L_x_254:
        /* <DEDUP_REMOVED lines=10> */
.L_x_257:
[----:B------:R-:W-:Y:S05]  /*16230*/  BSYNC B1 ;  /* 0x0000000000017941 */ /* 0x000fea0003800000 */
.L_x_256:
        /* <DEDUP_REMOVED lines=10> */
.L_x_259:
[----:B------:R-:W-:Y:S05]  /*162e0*/  BSYNC B1 ;  /* 0x0000000000017941 */ /* 0x000fea0003800000 */
.L_x_258:
        /* <DEDUP_REMOVED lines=10> */
.L_x_261:
[----:B------:R-:W-:Y:S05]  /*16390*/  BSYNC B1 ;  /* 0x0000000000017941 */ /* 0x000fea0003800000 */
.L_x_260:
        /* <DEDUP_REMOVED lines=10> */
.L_x_263:
[----:B------:R-:W-:Y:S05]  /*16440*/  BSYNC B1 ;  /* 0x0000000000017941 */ /* 0x000fea0003800000 */
.L_x_262:
        /* <DEDUP_REMOVED lines=10> */
.L_x_265:
[----:B------:R-:W-:Y:S05]  /*164f0*/  BSYNC B1 ;  /* 0x0000000000017941 */ /* 0x000fea0003800000 */
.L_x_264:
        /* <DEDUP_REMOVED lines=10> */
.L_x_267:
[----:B------:R-:W-:Y:S05]  /*165a0*/  BSYNC B1 ;  /* 0x0000000000017941 */ /* 0x000fea0003800000 */
.L_x_266:
        /* <DEDUP_REMOVED lines=10> */
.L_x_269:
[----:B------:R-:W-:Y:S05]  /*16650*/  BSYNC B1 ;  /* 0x0000000000017941 */ /* 0x000fea0003800000 */
.L_x_268:
        /* <DEDUP_REMOVED lines=10> */
.L_x_271:
[----:B------:R-:W-:Y:S05]  /*16700*/  BSYNC B1 ;  /* 0x0000000000017941 */ /* 0x000fea0003800000 */
.L_x_270:
        /* <DEDUP_REMOVED lines=10> */
.L_x_273:
[----:B------:R-:W-:Y:S05]  /*167b0*/  BSYNC B1 ;  /* 0x0000000000017941 */ /* 0x000fea0003800000 */
.L_x_272:
        /* <DEDUP_REMOVED lines=10> */
.L_x_275:
[----:B------:R-:W-:Y:S05]  /*16860*/  BSYNC B1 ;  /* 0x0000000000017941 */ /* 0x000fea0003800000 */
.L_x_274:
        /* <DEDUP_REMOVED lines=10> */
.L_x_277:
[----:B------:R-:W-:Y:S05]  /*16910*/  BSYNC B1 ;  /* 0x0000000000017941 */ /* 0x000fea0003800000 */
.L_x_276:
[----:B0-234-:R-:W2:Y:S01]  /*16920*/  LDL.LU R10, [R1+0x1f4] ;  /* 0x0001f400010a7983 */ /* 0x01dea20000300800 */
[----:B-----5:R-:W-:Y:S01]  /*16930*/  HADD2.F32 R11, -RZ, R23.H0_H0 ;  /* 0x20000017ff0b7230 */ /* 0x020fe20000004100 */
        /* <DEDUP_REMOVED lines=8> */
.L_x_279:
[----:B------:R-:W-:Y:S05]  /*169c0*/  BSYNC B1 ;  /* 0x0000000000017941 */ /* 0x000fea0003800000 */
.L_x_278:
[----:B------:R-:W3:Y:S01]  /*169d0*/  LDL.LU R10, [R1+0x1f8] ;  /* 0x0001f800010a7983 */ /* 0x000ee20000300800 */
[----:B0----5:R-:W-:Y:S01]  /*169e0*/  HADD2.F32 R11, -RZ, R23.H0_H0 ;  /* 0x20000017ff0b7230 */ /* 0x021fe20000004100 */
[----:B------:R-:W-:Y:S01]  /*169f0*/  ISETP.GT.AND P1, PT, R0, 0xf9, P0 ;  /* 0x000000f90000780c */ /* 0x000fe20000724270 */
[----:B------:R-:W-:Y:S01]  /*16a00*/  BSSY B1, `(.L_x_280) ;  /* 0x000000a000017945 */ /* 0x000fe20003800000 */
[----:B------:R-:W-:Y:S02]  /*16a10*/  IADD3 R167, P0, R3, 0x80, RZ ;  /* 0x0000008003a77810 */ /* 0x000fe40007f1e0ff */
[----:B------:R-:W-:-:S04]  /*16a20*/  FMUL R11, R11, R16 ;  /* 0x000000100b0b7220 */ /* 0x000fc80000400000 */
[----:B---3--:R-:W-:-:S05]  /*16a30*/  FFMA R11, R10, R2, R11 ;  /* 0x000000020a0b7223 */ /* 0x008fca000000000b */
[----:B------:R-:W-:-:S04]  /*16a40*/  F2FP.F16.F32.PACK_AB R11, RZ, R11 ;  /* 0x0000000bff0b723e */ /* 0x000fc800000000ff */
[----:B------:R-:W-:Y:S01]  /*16a50*/  PRMT R3, R11, 0x7610, R3 ;  /* 0x000076100b037816 */ /* 0x000fe20000000003 */
[----:B------:R-:W-:-:S04]  /*16a60*/  IMAD.X R11, RZ, RZ, UR7, P0 ;  /* 0x00000007ff0b7e24 */ /* 0x000fc800080e06ff */
[----:B------:R0:W-:Y:S01]  /*16a70*/  @P2 STG.E.U16 desc[UR44][R6.64+0x1f0], R3 ;  /* 0x0001f00306002986 */ /* 0x0001e2000c10152c */
[----:B------:R-:W-:Y:S05]  /*16a80*/  @!P1 BRA `(.L_x_281) ;  /* 0x0000000000049947 */ /* 0x000fea0003800000 */
[----:B------:R3:W5:Y:S02]  /*16a90*/  LDG.E.LTC128B.U16 R23, desc[UR44][R8.64+0x1f2] ;  /* 0x0001f22c08177981 */ /* 0x000764000c1e1520 */
.L_x_281:
[----:B------:R-:W-:Y:S05]  /*16aa0*/  BSYNC B1 ;  /* 0x0000000000017941 */ /* 0x000fea0003800000 */
.L_x_280:
[----:B------:R-:W4:Y:S01]  /*16ab0*/  LDL.LU R10, [R1+0x1fc] ;  /* 0x0001fc00010a7983 */ /* 0x000f220000300800 */
[----:B0----5:R-:W-:Y:S01]  /*16ac0*/  HADD2.F32 R3, -RZ, R23.H0_H0 ;  /* 0x20000017ff037230 */ /* 0x021fe20000004100 */
[----:B------:R-:W-:Y:S01]  /*16ad0*/  ISETP.GT.AND P0, PT, R17, 0x80, PT ;  /* 0x000000801100780c */ /* 0x000fe20003f04270 */
[----:B--23--:R-:W-:-:S03]  /*16ae0*/  IMAD R8, R11, R14, RZ ;  /* 0x0000000e0b087224 */ /* 0x00cfc600078e02ff */
[----:B------:R-:W-:Y:S01]  /*16af0*/  FMUL R3, R3, R16 ;  /* 0x0000001003037220 */ /* 0x000fe20000400000 */
[C---:B------:R-:W-:Y:S01]  /*16b00*/  IMAD R165, R167.reuse, R15, R8 ;  /* 0x0000000fa7a57224 */ /* 0x040fe200078e0208 */
[----:B------:R-:W-:Y:S01]  /*16b10*/  ISETP.GT.AND P4, PT, R0, RZ, P0 ;  /* 0x000000ff0000720c */ /* 0x000fe20000784270 */
[----:B------:R-:W-:-:S05]  /*16b20*/  IMAD.WIDE.U32 R8, R167, R14, R20 ;  /* 0x0000000ea7087225 */ /* 0x000fca00078e0014 */
[----:B------:R-:W-:Y:S01]  /*16b30*/  IADD3 R9, R9, R165, RZ ;  /* 0x000000a509097210 */ /* 0x000fe20007ffe0ff */
[----:B----4-:R-:W-:Y:S01]  /*16b40*/  FFMA R3, R10, R2, R3 ;  /* 0x000000020a037223 */ /* 0x010fe20000000003 */
[----:B------:R-:W-:-:S04]  /*16b50*/  LEA R10, P2, R8, R12, 0x1 ;  /* 0x0000000c080a7211 */ /* 0x000fc800078408ff */
[----:B------:R-:W-:Y:S02]  /*16b60*/  F2FP.F16.F32.PACK_AB R3, RZ, R3 ;  /* 0x00000003ff03723e */ /* 0x000fe400000000ff */
[--C-:B------:R-:W-:Y:S02]  /*16b70*/  LEA.HI.X R11, R8, R13, R9.reuse, 0x1, P2 ;  /* 0x0000000d080b7211 */ /* 0x100fe400010f0c09 */
[----:B------:R-:W-:-:S05]  /*16b80*/  PRMT R9, R3, 0x7610, R9 ;  /* 0x0000761003097816 */ /* 0x000fca0000000009 */
[----:B------:R0:W-:Y:S04]  /*16b90*/  @P1 STG.E.U16 desc[UR44][R6.64+0x1f2], R9 ;  /* 0x0001f20906001986 */ /* 0x0001e8000c10152c */
[----:B------:R-:W2:Y:S01]  /*16ba0*/  @P4 LDG.E.LTC128B.U16 R23, desc[UR44][R10.64] ;  /* 0x0000002c0a174981 */ /* 0x000ea2000c1e1520 */
[----:B-1----:R-:W-:Y:S01]  /*16bb0*/  MOV R159, UR8 ;  /* 0x00000008009f7c02 */ /* 0x002fe20008000f00 */
[----:B------:R-:W-:Y:S01]  /*16bc0*/  IMAD.U32 R161, RZ, RZ, UR8 ;  /* 0x00000008ffa17e24 */ /* 0x000fe2000f8e00ff */
[----:B------:R-:W-:Y:S01]  /*16bd0*/  MOV R164, UR9 ;  /* 0x0000000900a47c02 */ /* 0x000fe20008000f00 */
[----:B------:R-:W-:Y:S01]  /*16be0*/  BSSY B1, `(.L_x_282) ;  /* 0x0000013000017945 */ /* 0x000fe20003800000 */
[----:B------:R-:W-:Y:S01]  /*16bf0*/  ISETP.GT.AND P2, PT, R0, 0x1, P0 ;  /* 0x000000010000780c */ /* 0x000fe20000744270 */
[----:B------:R-:W-:Y:S01]  /*16c00*/  IMAD.SHL.U32 R159, R159, 0x100, RZ ;  /* 0x000001009f9f7824 */ /* 0x000fe200078e00ff */
[----:B------:R-:W-:Y:S01]  /*16c10*/  SHF.L.U64.HI R161, R161, 0x8, R164 ;  /* 0x00000008a1a17819 */ /* 0x000fe200000102a4 */
[----:B0-----:R-:W-:-:S04]  /*16c20*/  IMAD.WIDE.U32 R8, R167, R14, R18 ;  /* 0x0000000ea7087225 */ /* 0x001fc800078e0012 */
[----:B------:R-:W-:Y:S02]  /*16c30*/  IMAD.IADD R9, R165, 0x1, R9 ;  /* 0x00000001a5097824 */ /* 0x000fe400078e0209 */
[----:B------:R-:W-:Y:S01]  /*16c40*/  IMAD.WIDE.U32 R162, R22, UR42, R8 ;  /* 0x0000002a16a27c25 */ /* 0x000fe2000f8e0008 */
[----:B------:R-:W-:-:S04]  /*16c50*/  IADD3 R8, P1, R159, R4, RZ ;  /* 0x000000049f087210 */ /* 0x000fc80007f3e0ff */
[----:B------:R-:W-:Y:S01]  /*16c60*/  IADD3 R7, R157, R163, RZ ;  /* 0x000000a39d077210 */ /* 0x000fe20007ffe0ff */
[----:B------:R-:W-:Y:S01]  /*16c70*/  IMAD.X R9, R161, 0x1, R5, P1 ;  /* 0x00000001a1097824 */ /* 0x000fe200008e0605 */
[----:B------:R-:W-:-:S04]  /*16c80*/  LEA R6, P3, R162, R12, 0x1 ;  /* 0x0000000ca2067211 */ /* 0x000fc800078608ff */
[----:B------:R-:W-:Y:S01]  /*16c90*/  LEA.HI.X R7, R162, R13, R7, 0x1, P3 ;  /* 0x0000000da2077211 */ /* 0x000fe200018f0c07 */
[----:B--2---:R-:W-:-:S05]  /*16ca0*/  HADD2.F32 R3, -RZ, R23.H0_H0 ;  /* 0x20000017ff037230 */ /* 0x004fca0000004100 */
[----:B------:R-:W-:-:S04]  /*16cb0*/  FMUL R3, R3, R16 ;  /* 0x0000001003037220 */ /* 0x000fc80000400000 */
[----:B------:R-:W-:-:S05]  /*16cc0*/  FFMA R3, R24, R2, R3 ;  /* 0x0000000218037223 */ /* 0x000fca0000000003 */
[----:B------:R-:W-:-:S05]  /*16cd0*/  F2FP.F16.F32.PACK_AB R3, RZ, R3 ;  /* 0x00000003ff03723e */ /* 0x000fca00000000ff */
[----:B------:R0:W-:Y:S01]  /*16ce0*/  @P4 STG.E.U16 desc[UR44][R8.64], R3 ;  /* 0x0000000308004986 */ /* 0x0001e2000c10152c */
[----:B------:R-:W-:Y:S05]  /*16cf0*/  @!P2 BRA `(.L_x_283) ;  /* 0x000000000004a947 */ /* 0x000fea0003800000 */
[----:B------:R1:W5:Y:S02]  /*16d00*/  LDG.E.LTC128B.U16 R23, desc[UR44][R6.64+0x2] ;  /* 0x0000022c06177981 */ /* 0x000364000c1e1520 */
.L_x_283:
[----:B------:R-:W-:Y:S05]  /*16d10*/  BSYNC B1 ;  /* 0x0000000000017941 */ /* 0x000fea0003800000 */
.L_x_282:
[----:B0----5:R-:W-:Y:S01]  /*16d20*/  HADD2.F32 R3, -RZ, R23.H0_H0 ;  /* 0x20000017ff037230 */ /* 0x021fe20000004100 */
[----:B------:R-:W-:Y:S01]  /*16d30*/  ISETP.GT.AND P1, PT, R17, 0x88, PT ;  /* 0x000000881100780c */ /* 0x000fe20003f24270 */
[----:B------:R-:W-:Y:S01]  /*16d40*/  IMAD.WIDE.U32 R14, R167, R14, R154 ;  /* 0x0000000ea70e7225 */ /* 0x000fe200078e009a */
[----:B------:R-:W-:Y:S03]  /*16d50*/  BSSY B1, `(.L_x_284) ;  /* 0x0000010000017945 */ /* 0x000fe60003800000 */
[----:B------:R-:W-:Y:S01]  /*16d60*/  FMUL R10, R3, R16 ;  /* 0x00000010030a7220 */ /* 0x000fe20000400000 */
[----:B------:R-:W-:Y:S02]  /*16d70*/  ISETP.GT.AND P3, PT, R0, RZ, P1 ;  /* 0x000000ff0000720c */ /* 0x000fe40000f64270 */
[----:B------:R-:W-:Y:S01]  /*16d80*/  IADD3 R152, P4, R152, R14, RZ ;  /* 0x0000000e98987210 */ /* 0x000fe20007f9e0ff */
[----:B------:R-:W-:Y:S01]  /*16d90*/  FFMA R10, R25, R2, R10 ;  /* 0x00000002190a7223 */ /* 0x000fe2000000000a */
[----:B------:R-:W-:-:S02]  /*16da0*/  IADD3 R165, R165, R15, RZ ;  /* 0x0000000fa5a57210 */ /* 0x000fc40007ffe0ff */
[----:B------:R-:W-:Y:S02]  /*16db0*/  IADD3 R14, P5, R18, R14, RZ ;  /* 0x0000000e120e7210 */ /* 0x000fe40007fbe0ff */
[----:B------:R-:W-:Y:S01]  /*16dc0*/  F2FP.F16.F32.PACK_AB R3, RZ, R10 ;  /* 0x0000000aff03723e */ /* 0x000fe200000000ff */
[----:B------:R-:W-:Y:S01]  /*16dd0*/  IMAD.X R20, R165, 0x1, R21, P4 ;  /* 0x00000001a5147824 */ /* 0x000fe200020e0615 */
[C---:B------:R-:W-:Y:S02]  /*16de0*/  LEA R10, P4, R152.reuse, R12, 0x1 ;  /* 0x0000000c980a7211 */ /* 0x040fe400078808ff */
[----:B------:R-:W-:Y:S02]  /*16df0*/  PRMT R17, R3, 0x7610, R17 ;  /* 0x0000761003117816 */ /* 0x000fe40000000011 */
[----:B------:R-:W-:Y:S02]  /*16e00*/  LEA.HI.X R11, R152, R13, R20, 0x1, P4 ;  /* 0x0000000d980b7211 */ /* 0x000fe400020f0c14 */
[----:B------:R-:W-:Y:S01]  /*16e10*/  PRMT R3, R23, 0x7610, R3 ;  /* 0x0000761017037816 */ /* 0x000fe20000000003 */
[----:B------:R0:W-:Y:S01]  /*16e20*/  @P2 STG.E.U16 desc[UR44][R8.64+0x2], R17 ;  /* 0x0000021108002986 */ /* 0x0001e2000c10152c */
[----:B------:R-:W-:Y:S05]  /*16e30*/  @!P3 BRA `(.L_x_285) ;  /* 0x000000000004b947 */ /* 0x000fea0003800000 */
[----:B------:R2:W5:Y:S02]  /*16e40*/  LDG.E.LTC128B.U16 R3, desc[UR44][R10.64] ;  /* 0x0000002c0a037981 */ /* 0x000564000c1e1520 */
.L_x_285:
[----:B------:R-:W-:Y:S05]  /*16e50*/  BSYNC B1 ;  /* 0x0000000000017941 */ /* 0x000fea0003800000 */
.L_x_284:
[----:B--2--5:R-:W-:Y:S01]  /*16e60*/  HADD2.F32 R11, -RZ, R3.H0_H0 ;  /* 0x20000003ff0b7230 */ /* 0x024fe20000004100 */
[----:B------:R-:W-:Y:S01]  /*16e70*/  IADD3.X R15, R19, R165, RZ, P5, !PT ;  /* 0x000000a5130f7210 */ /* 0x000fe20002ffe4ff */
[----:B------:R-:W-:Y:S01]  /*16e80*/  BSSY B1, `(.L_x_286) ;  /* 0x000000e000017945 */ /* 0x000fe20003800000 */
[----:B------:R-:W-:Y:S02]  /*16e90*/  IADD3 R10, P2, R8, R158, RZ ;  /* 0x0000009e080a7210 */ /* 0x000fe40007f5e0ff */
[----:B------:R-:W-:Y:S01]  /*16ea0*/  FMUL R11, R11, R16 ;  /* 0x000000100b0b7220 */ /* 0x000fe20000400000 */
[----:B------:R-:W-:Y:S01]  /*16eb0*/  IMAD.WIDE.U32 R22, R22, UR42, R14 ;  /* 0x0000002a16167c25 */ /* 0x000fe2000f8e000e */
[----:B------:R-:W-:-:S03]  /*16ec0*/  ISETP.GT.AND P5, PT, R0, 0x1, P1 ;  /* 0x000000010000780c */ /* 0x000fc60000fa4270 */
[----:B------:R-:W-:Y:S01]  /*16ed0*/  FFMA R11, R26, R2, R11 ;  /* 0x000000021a0b7223 */ /* 0x000fe2000000000b */
[----:B------:R-:W-:Y:S01]  /*16ee0*/  IMAD.IADD R157, R157, 0x1, R23 ;  /* 0x000000019d9d7824 */ /* 0x000fe200078e0217 */
[----:B------:R-:W-:-:S03]  /*16ef0*/  LEA R12, P4, R22, R12, 0x1 ;  /* 0x0000000c160c7211 */ /* 0x000fc600078808ff */
[----:B------:R-:W-:Y:S02]  /*16f00*/  F2FP.F16.F32.PACK_AB R14, RZ, R11 ;  /* 0x0000000bff0e723e */ /* 0x000fe400000000ff */
[----:B------:R-:W-:Y:S02]  /*16f10*/  IADD3.X R11, R9, R156, RZ, P2, !PT ;  /* 0x0000009c090b7210 */ /* 0x000fe400017fe4ff */
[----:B------:R-:W-:-:S03]  /*16f20*/  LEA.HI.X R13, R22, R13, R157, 0x1, P4 ;  /* 0x0000000d160d7211 */ /* 0x000fc600020f0c9d */
[----:B------:R2:W-:Y:S01]  /*16f30*/  @P3 STG.E.U16 desc[UR44][R10.64], R14 ;  /* 0x0000000e0a003986 */ /* 0x0005e2000c10152c */
[----:B------:R-:W-:Y:S05]  /*16f40*/  @!P5 BRA `(.L_x_287) ;  /* 0x000000000004d947 */ /* 0x000fea0003800000 */
[----:B------:R3:W5:Y:S02]  /*16f50*/  LDG.E.LTC128B.U16 R3, desc[UR44][R12.64+0x2] ;  /* 0x0000022c0c037981 */ /* 0x000764000c1e1520 */
.L_x_287:
[----:B------:R-:W-:Y:S05]  /*16f60*/  BSYNC B1 ;  /* 0x0000000000017941 */ /* 0x000fea0003800000 */
.L_x_286:
[----:B-----5:R-:W-:Y:S01]  /*16f70*/  HADD2.F32 R15, -RZ, R3.H0_H0 ;  /* 0x20000003ff0f7230 */ /* 0x020fe20000004100 */
[----:B------:R-:W-:Y:S01]  /*16f80*/  ISETP.GT.AND P2, PT, R0, 0x8, P0 ;  /* 0x000000080000780c */ /* 0x000fe20000744270 */
[----:B------:R-:W-:Y:S03]  /*16f90*/  BSSY B1, `(.L_x_288) ;  /* 0x0000007000017945 */ /* 0x000fe60003800000 */
[----:B--2---:R-:W-:-:S04]  /*16fa0*/  FMUL R14, R15, R16 ;  /* 0x000000100f0e7220 */ /* 0x004fc80000400000 */
[----:B------:R-:W-:-:S05]  /*16fb0*/  FFMA R14, R27, R2, R14 ;  /* 0x000000021b0e7223 */ /* 0x000fca000000000e */
[----:B------:R-:W-:-:S05]  /*16fc0*/  F2FP.F16.F32.PACK_AB R14, RZ, R14 ;  /* 0x0000000eff0e723e */ /* 0x000fca00000000ff */
[----:B------:R2:W-:Y:S01]  /*16fd0*/  @P5 STG.E.U16 desc[UR44][R10.64+0x2], R14 ;  /* 0x0000020e0a005986 */ /* 0x0005e2000c10152c */
[----:B------:R-:W-:Y:S05]  /*16fe0*/  @!P2 BRA `(.L_x_289) ;  /* 0x000000000004a947 */ /* 0x000fea0003800000 */
[----:B------:R4:W5:Y:S02]  /*16ff0*/  LDG.E.LTC128B.U16 R3, desc[UR44][R6.64+0x10] ;  /* 0x0000102c06037981 */ /* 0x000964000c1e1520 */
.L_x_289:
[----:B------:R-:W-:Y:S05]  /*17000*/  BSYNC B1 ;  /* 0x0000000000017941 */ /* 0x000fea0003800000 */
.L_x_288:
[----:B--2--5:R-:W-:Y:S01]  /*17010*/  HADD2.F32 R11, -RZ, R3.H0_H0 ;  /* 0x20000003ff0b7230 */ /* 0x024fe20000004100 */
[----:B------:R-:W-:Y:S01]  /*17020*/  ISETP.GT.AND P3, PT, R0, 0x9, P0 ;  /* 0x000000090000780c */ /* 0x000fe20000764270 */
[----:B------:R-:W-:Y:S03]  /*17030*/  BSSY B1, `(.L_x_290) ;  /* 0x0000007000017945 */ /* 0x000fe60003800000 */
[----:B------:R-:W-:-:S04]  /*17040*/  FMUL R11, R11, R16 ;  /* 0x000000100b0b7220 */ /* 0x000fc80000400000 */
[----:B------:R-:W-:-:S05]  /*17050*/  FFMA R11, R28, R2, R11 ;  /* 0x000000021c0b7223 */ /* 0x000fca000000000b */
[----:B------:R-:W-:-:S05]  /*17060*/  F2FP.F16.F32.PACK_AB R11, RZ, R11 ;  /* 0x0000000bff0b723e */ /* 0x000fca00000000ff */
[----:B------:R2:W-:Y:S01]  /*17070*/  @P2 STG.E.U16 desc[UR44][R8.64+0x10], R11 ;  /* 0x0000100b08002986 */ /* 0x0005e2000c10152c */
[----:B------:R-:W-:Y:S05]  /*17080*/  @!P3 BRA `(.L_x_291) ;  /* 0x000000000004b947 */ /* 0x000fea0003800000 */
[----:B------:R0:W5:Y:S02]  /*17090*/  LDG.E.LTC128B.U16 R3, desc[UR44][R6.64+0x12] ;  /* 0x0000122c06037981 */ /* 0x000164000c1e1520 */
.L_x_291:
[----:B------:R-:W-:Y:S05]  /*170a0*/  BSYNC B1 ;  /* 0x0000000000017941 */ /* 0x000fea0003800000 */
.L_x_290:
        /* <DEDUP_REMOVED lines=9> */
.L_x_293:
[----:B------:R-:W-:Y:S05]  /*17140*/  BSYNC B1 ;  /* 0x0000000000017941 */ /* 0x000fea0003800000 */
.L_x_292:
[----:B-----5:R-:W-:Y:S01]  /*17150*/  HADD2.F32 R11, -RZ, R3.H0_H0 ;  /* 0x20000003ff0b7230 */ /* 0x020fe20000004100 */
[----:B--2---:R-:W-:Y:S01]  /*17160*/  IADD3 R10, P3, R158, R8, RZ ;  /* 0x000000089e0a7210 */ /* 0x004fe20007f7e0ff */
[----:B------:R-:W-:Y:S01]  /*17170*/  BSSY B1, `(.L_x_294) ;  /* 0x0000009000017945 */ /* 0x000fe20003800000 */
[----:B------:R-:W-:Y:S02]  /*17180*/  ISETP.GT.AND P2, PT, R0, 0x9, P1 ;  /* 0x000000090000780c */ /* 0x000fe40000f44270 */
[----:B------:R-:W-:-:S04]  /*17190*/  FMUL R11, R11, R16 ;  /* 0x000000100b0b7220 */ /* 0x000fc80000400000 */
[----:B------:R-:W-:-:S05]  /*171a0*/  FFMA R11, R30, R2, R11 ;  /* 0x000000021e0b7223 */ /* 0x000fca000000000b */
[----:B------:R-:W-:Y:S01]  /*171b0*/  F2FP.F16.F32.PACK_AB R14, RZ, R11 ;  /* 0x0000000bff0e723e */ /* 0x000fe200000000ff */
[----:B------:R-:W-:-:S05]  /*171c0*/  IMAD.X R11, R156, 0x1, R9, P3 ;  /* 0x000000019c0b7824 */ /* 0x000fca00018e0609 */
[----:B------:R2:W-:Y:S01]  /*171d0*/  @P4 STG.E.U16 desc[UR44][R10.64+0x10], R14 ;  /* 0x0000100e0a004986 */ /* 0x0005e2000c10152c */
[----:B------:R-:W-:Y:S05]  /*171e0*/  @!P2 BRA `(.L_x_295) ;  /* 0x000000000004a947 */ /* 0x000fea0003800000 */
[----:B------:R0:W5:Y:S02]  /*171f0*/  LDG.E.LTC128B.U16 R3, desc[UR44][R12.64+0x12] ;  /* 0x0000122c0c037981 */ /* 0x000164000c1e1520 */
.L_x_295:
[----:B------:R-:W-:Y:S05]  /*17200*/  BSYNC B1 ;  /* 0x0000000000017941 */ /* 0x000fea0003800000 */
.L_x_294:
[----:B--2--5:R-:W-:Y:S01]  /*17210*/  HADD2.F32 R11, -RZ, R3.H0_H0 ;  /* 0x20000003ff0b7230 */ /* 0x024fe20000004100 */
[----:B------:R-:W-:Y:S01]  /*17220*/  IADD3 R158, P3, P4, R158, R4, R159 ;  /* 0x000000049e9e7210 */ /* 0x000fe20007c7e09f */
[----:B------:R-:W-:Y:S01]  /*17230*/  BSSY B1, `(.L_x_296) ;  /* 0x0000009000017945 */ /* 0x000fe20003800000 */
[----:B------:R-:W-:Y:S02]  /*17240*/  ISETP.GT.AND P5, PT, R0, 0x10, P0 ;  /* 0x000000100000780c */ /* 0x000fe400007a4270 */
[----:B------:R-:W-:Y:S01]  /*17250*/  FMUL R10, R11, R16 ;  /* 0x000000100b0a7220 */ /* 0x000fe20000400000 */
[----:B------:R-:W-:-:S03]  /*17260*/  IADD3.X R159, R156, R5, R161, P3, P4 ;  /* 0x000000059c9f7210 */ /* 0x000fc60001fe84a1 */
[----:B------:R-:W-:-:S05]  /*17270*/  FFMA R10, R31, R2, R10 ;  /* 0x000000021f0a7223 */ /* 0x000fca000000000a */
[----:B------:R-:W-:-:S05]  /*17280*/  F2FP.F16.F32.PACK_AB R10, RZ, R10 ;  /* 0x0000000aff0a723e */ /* 0x000fca00000000ff */
[----:B------:R2:W-:Y:S01]  /*17290*/  @P2 STG.E.U16 desc[UR44][R158.64+0x12], R10 ;  /* 0x0000120a9e002986 */ /* 0x0005e2000c10152c */
[----:B------:R-:W-:Y:S05]  /*172a0*/  @!P5 BRA `(.L_x_297) ;  /* 0x000000000004d947 */ /* 0x000fea0003800000 */
[----:B------:R0:W5:Y:S02]  /*172b0*/  LDG.E.LTC128B.U16 R3, desc[UR44][R6.64+0x20] ;  /* 0x0000202c06037981 */ /* 0x000164000c1e1520 */
.L_x_297:
[----:B------:R-:W-:Y:S05]  /*172c0*/  BSYNC B1 ;  /* 0x0000000000017941 */ /* 0x000fea0003800000 */
.L_x_296:
[----:B-----5:R-:W-:Y:S01]  /*172d0*/  HADD2.F32 R5, -RZ, R3.H0_H0 ;  /* 0x20000003ff057230 */ /* 0x020fe20000004100 */
        /* <DEDUP_REMOVED lines=8> */
.L_x_299:
[----:B------:R-:W-:Y:S05]  /*17360*/  BSYNC B1 ;  /* 0x0000000000017941 */ /* 0x000fea0003800000 */
.L_x_298:
[----:B0----5:R-:W-:Y:S01]  /*17370*/  HADD2.F32 R5, -RZ, R3.H0_H0 ;  /* 0x20000003ff057230 */ /* 0x021fe20000004100 */
        /* <DEDUP_REMOVED lines=8> */
.L_x_301:
[----:B------:R-:W-:Y:S05]  /*17400*/  BSYNC B1 ;  /* 0x0000000000017941 */ /* 0x000fea0003800000 */
.L_x_300:
[----:B-----5:R-:W-:Y:S01]  /*17410*/  HADD2.F32 R5, -RZ, R3.H0_H0 ;  /* 0x20000003ff057230 */ /* 0x020fe20000004100 */
[----:B0-----:R-:W-:Y:S01]  /*17420*/  @P3 MOV R4, R158 ;  /* 0x0000009e00043202 */ /* 0x001fe20000000f00 */
[----:B------:R-:W-:Y:S01]  /*17430*/  BSSY B1, `(.L_x_302) ;  /* 0x000000a000017945 */ /* 0x000fe20003800000 */
[----:B------:R-:W-:Y:S02]  /*17440*/  ISETP.GT.AND P2, PT, R0, 0x11, P1 ;  /* 0x000000110000780c */ /* 0x000fe40000f44270 */
[----:B------:R-:W-:-:S04]  /*17450*/  FMUL R5, R5, R16 ;  /* 0x0000001005057220 */ /* 0x000fc80000400000 */
[----:B------:R-:W-:-:S05]  /*17460*/  FFMA R5, R34, R2, R5 ;  /* 0x0000000222057223 */ /* 0x000fca0000000005 */
[----:B------:R-:W-:-:S04]  /*17470*/  F2FP.F16.F32.PACK_AB R5, RZ, R5 ;  /* 0x00000005ff05723e */ /* 0x000fc800000000ff */
[----:B--2---:R-:W-:Y:S01]  /*17480*/  PRMT R10, R5, 0x7610, R10 ;  /* 0x00007610050a7816 */ /* 0x004fe2000000000a */
[----:B------:R-:W-:-:S05]  /*17490*/  @P3 IMAD.MOV.U32 R5, RZ, RZ, R159 ;  /* 0x000000ffff053224 */ /* 0x000fca00078e009f */
[----:B------:R0:W-:Y:S01]  /*174a0*/  @P3 STG.E.U16 desc[UR44][R4.64+0x20], R10 ;  /* 0x0000200a04003986 */ /* 0x0001e2000c10152c */
[----:B------:R-:W-:Y:S05]  /*174b0*/  @!P2 BRA `(.L_x_303) ;  /* 0x000000000004a947 */ /* 0x000fea0003800000 */
[----:B------:R2:W5:Y:S02]  /*174c0*/  LDG.E.LTC128B.U16 R3, desc[UR44][R12.64+0x22] ;  /* 0x0000222c0c037981 */ /* 0x000564000c1e1520 */
.L_x_303:
[----:B------:R-:W-:Y:S05]  /*174d0*/  BSYNC B1 ;  /* 0x0000000000017941 */ /* 0x000fea0003800000 */
.L_x_302:
[----:B0----5:R-:W-:Y:S01]  /*174e0*/  HADD2.F32 R5, -RZ, R3.H0_H0 ;  /* 0x20000003ff057230 */ /* 0x021fe20000004100 */
[----:B------:R-:W-:Y:S01]  /*174f0*/  ISETP.GT.AND P3, PT, R0, 0x18, P0 ;  /* 0x000000180000780c */ /* 0x000fe20000764270 */
[----:B------:R-:W-:Y:S03]  /*17500*/  BSSY B1, `(.L_x_304) ;  /* 0x000000a000017945 */ /* 0x000fe60003800000 */
[----:B------:R-:W-:Y:S01]  /*17510*/  FMUL R4, R5, R16 ;  /* 0x0000001005047220 */ /* 0x000fe20000400000 */
[----:B------:R-:W-:-:S03]  /*17520*/  @P2 IMAD.MOV.U32 R5, RZ, RZ, R159 ;  /* 0x000000ffff052224 */ /* 0x000fc600078e009f */
[----:B------:R-:W-:-:S05]  /*17530*/  FFMA R4, R35, R2, R4 ;  /* 0x0000000223047223 */ /* 0x000fca0000000004 */
[----:B------:R-:W-:-:S04]  /*17540*/  F2FP.F16.F32.PACK_AB R4, RZ, R4 ;  /* 0x00000004ff04723e */ /* 0x000fc800000000ff */
[----:B------:R-:W-:Y:S02]  /*17550*/  PRMT R10, R4, 0x7610, R10 ;  /* 0x00007610040a7816 */ /* 0x000fe4000000000a */
[----:B------:R-:W-:-:S05]  /*17560*/  @P2 MOV R4, R158 ;  /* 0x0000009e00042202 */ /* 0x000fca0000000f00 */
[----:B------:R0:W-:Y:S01]  /*17570*/  @P2 STG.E.U16 desc[UR44][R4.64+0x22], R10 ;  /* 0x0000220a04002986 */ /* 0x0001e2000c10152c */
[----:B------:R-:W-:Y:S05]  /*17580*/  @!P3 BRA `(.L_x_305) ;  /* 0x000000000004b947 */ /* 0x000fea0003800000 */
[----:B------:R0:W5:Y:S02]  /*17590*/  LDG.E.LTC128B.U16 R3, desc[UR44][R6.64+0x30] ;  /* 0x0000302c06037981 */ /* 0x000164000c1e1520 */
.L_x_305:
[----:B------:R-:W-:Y:S05]  /*175a0*/  BSYNC B1 ;  /* 0x0000000000017941 */ /* 0x000fea0003800000 */
.L_x_304:
        /* <DEDUP_REMOVED lines=9> */
.L_x_307:
[----:B------:R-:W-:Y:S05]  /*17640*/  BSYNC B1 ;  /* 0x0000000000017941 */ /* 0x000fea0003800000 */
.L_x_306:
        /* <DEDUP_REMOVED lines=9> */
.L_x_309:
[----:B------:R-:W-:Y:S05]  /*176e0*/  BSYNC B1 ;  /* 0x0000000000017941 */ /* 0x000fea0003800000 */
.L_x_308:
[----:B-----5:R-:W-:Y:S01]  /*176f0*/  HADD2.F32 R5, -RZ, R3.H0_H0 ;  /* 0x20000003ff057230 */ /* 0x020fe20000004100 */
[----:B0-----:R-:W-:Y:S01]  /*17700*/  @P3 MOV R4, R158 ;  /* 0x0000009e00043202 */ /* 0x001fe20000000f00 */
[----:B------:R-:W-:Y:S01]  /*17710*/  BSSY B1, `(.L_x_310) ;  /* 0x000000a000017945 */ /* 0x000fe20003800000 */
[----:B------:R-:W-:Y:S02]  /*17720*/  ISETP.GT.AND P2, PT, R0, 0x19, P1 ;  /* 0x000000190000780c */ /* 0x000fe40000f44270 */
[----:B------:R-:W-:-:S04]  /*17730*/  FMUL R5, R5, R16 ;  /* 0x0000001005057220 */ /* 0x000fc80000400000 */
[----:B------:R-:W-:-:S05]  /*17740*/  FFMA R5, R38, R2, R5 ;  /* 0x0000000226057223 */ /* 0x000fca0000000005 */
[----:B------:R-:W-:-:S04]  /*17750*/  F2FP.F16.F32.PACK_AB R5, RZ, R5 ;  /* 0x00000005ff05723e */ /* 0x000fc800000000ff */
[----:B------:R-:W-:Y:S01]  /*17760*/  PRMT R10, R5, 0x7610, R10 ;  /* 0x00007610050a7816 */ /* 0x000fe2000000000a */
[----:B------:R-:W-:-:S05]  /*17770*/  @P3 IMAD.MOV.U32 R5, RZ, RZ, R159 ;  /* 0x000000ffff053224 */ /* 0x000fca00078e009f */
[----:B------:R0:W-:Y:S01]  /*17780*/  @P3 STG.E.U16 desc[UR44][R4.64+0x30], R10 ;  /* 0x0000300a04003986 */ /* 0x0001e2000c10152c */
[----:B------:R-:W-:Y:S05]  /*17790*/  @!P2 BRA `(.L_x_311) ;  /* 0x000000000004a947 */ /* 0x000fea0003800000 */
[----:B------:R0:W5:Y:S02]  /*177a0*/  LDG.E.LTC128B.U16 R3, desc[UR44][R12.64+0x32] ;  /* 0x0000322c0c037981 */ /* 0x000164000c1e1520 */
.L_x_311:
[----:B------:R-:W-:Y:S05]  /*177b0*/  BSYNC B1 ;  /* 0x0000000000017941 */ /* 0x000fea0003800000 */
.L_x_310:
        /* <DEDUP_REMOVED lines=12> */
.L_x_313:
[----:B------:R-:W-:Y:S05]  /*17880*/  BSYNC B1 ;  /* 0x0000000000017941 */ /* 0x000fea0003800000 */
.L_x_312:
        /* <DEDUP_REMOVED lines=9> */
.L_x_315:
[----:B------:R-:W-:Y:S05]  /*17920*/  BSYNC B1 ;  /* 0x0000000000017941 */ /* 0x000fea0003800000 */
.L_x_314:
        /* <DEDUP_REMOVED lines=9> */
.L_x_317:
[----:B------:R-:W-:Y:S05]  /*179c0*/  BSYNC B1 ;  /* 0x0000000000017941 */ /* 0x000fea0003800000 */
.L_x_316:
        /* <DEDUP_REMOVED lines=12> */
.L_x_319:
[----:B------:R-:W-:Y:S05]  /*17a90*/  BSYNC B1 ;  /* 0x0000000000017941 */ /* 0x000fea0003800000 */
.L_x_318:
        /* <DEDUP_REMOVED lines=12> */
.L_x_321:
[----:B------:R-:W-:Y:S05]  /*17b60*/  BSYNC B1 ;  /* 0x0000000000017941 */ /* 0x000fea0003800000 */
.L_x_320:
        /* <DEDUP_REMOVED lines=9> */
.L_x_323:
[----:B------:R-:W-:Y:S05]  /*17c00*/  BSYNC B1 ;  /* 0x0000000000017941 */ /* 0x000fea0003800000 */
.L_x_322:
        /* <DEDUP_REMOVED lines=9> */
.L_x_325:
[----:B------:R-:W-:Y:S05]  /*17ca0*/  BSYNC B1 ;  /* 0x0000000000017941 */ /* 0x000fea0003800000 */
.L_x_324:
        /* <DEDUP_REMOVED lines=12> */
.L_x_327:
[----:B------:R-:W-:Y:S05]  /*17d70*/  BSYNC B1 ;  /* 0x0000000000017941 */ /* 0x000fea0003800000 */
.L_x_326:
        /* <DEDUP_REMOVED lines=12> */
.L_x_329:
[----:B------:R-:W-:Y:S05]  /*17e40*/  BSYNC B1 ;  /* 0x0000000000017941 */ /* 0x000fea0003800000 */
.L_x_328:
        /* <DEDUP_REMOVED lines=9> */
.L_x_331:
[----:B------:R-:W-:Y:S05]  /*17ee0*/  BSYNC B1 ;  /* 0x0000000000017941 */ /* 0x000fea0003800000 */
.L_x_330:
        /* <DEDUP_REMOVED lines=9> */
.L_x_333:
[----:B------:R-:W-:Y:S05]  /*17f80*/  BSYNC B1 ;  /* 0x0000000000017941 */ /* 0x000fea0003800000 */
.L_x_332:
        /* <DEDUP_REMOVED lines=12> */
.L_x_335:
[----:B------:R-:W-:Y:S05]  /*18050*/  BSYNC B1 ;  /* 0x0000000000017941 */ /* 0x000fea0003800000 */
.L_x_334:
        /* <DEDUP_REMOVED lines=12> */
.L_x_337:
[----:B------:R-:W-:Y:S05]  /*18120*/  BSYNC B1 ;  /* 0x0000000000017941 */ /* 0x000fea0003800000 */
.L_x_336:
        /* <DEDUP_REMOVED lines=9> */
.L_x_339:
[----:B------:R-:W-:Y:S05]  /*181c0*/  BSYNC B1 ;  /* 0x0000000000017941 */ /* 0x000fea0003800000 */
.L_x_338:
        /* <DEDUP_REMOVED lines=9> */
.L_x_341:
[----:B------:R-:W-:Y:S05]  /*18260*/  BSYNC B1 ;  /* 0x0000000000017941 */ /* 0x000fea0003800000 */
.L_x_340:
        /* <DEDUP_REMOVED lines=12> */
.L_x_343:
[----:B------:R-:W-:Y:S05]  /*18330*/  BSYNC B1 ;  /* 0x0000000000017941 */ /* 0x000fea0003800000 */
.L_x_342:
        /* <DEDUP_REMOVED lines=12> */
.L_x_345:
[----:B------:R-:W-:Y:S05]  /*18400*/  BSYNC B1 ;  /* 0x0000000000017941 */ /* 0x000fea0003800000 */
.L_x_344:
        /* <DEDUP_REMOVED lines=9> */
.L_x_347:
[----:B------:R-:W-:Y:S05]  /*184a0*/  BSYNC B1 ;  /* 0x0000000000017941 */ /* 0x000fea0003800000 */
.L_x_346:
        /* <DEDUP_REMOVED lines=9> */
.L_x_349:
[----:B------:R-:W-:Y:S05]  /*18540*/  BSYNC B1 ;  /* 0x0000000000017941 */ /* 0x000fea0003800000 */
.L_x_348:
        /* <DEDUP_REMOVED lines=12> */
.L_x_351:
[----:B------:R-:W-:Y:S05]  /*18610*/  BSYNC B1 ;  /* 0x0000000000017941 */ /* 0x000fea0003800000 */
.L_x_350:
        /* <DEDUP_REMOVED lines=12> */
.L_x_353:
[----:B------:R-:W-:Y:S05]  /*186e0*/  BSYNC B1 ;  /* 0x0000000000017941 */ /* 0x000fea0003800000 */
.L_x_352:
        /* <DEDUP_REMOVED lines=9> */
.L_x_355:
[----:B------:R-:W-:Y:S05]  /*18780*/  BSYNC B1 ;  /* 0x0000000000017941 */ /* 0x000fea0003800000 */
.L_x_354:
        /* <DEDUP_REMOVED lines=9> */
.L_x_357:
[----:B------:R-:W-:Y:S05]  /*18820*/  BSYNC B1 ;  /* 0x0000000000017941 */ /* 0x000fea0003800000 */
.L_x_356:
        /* <DEDUP_REMOVED lines=12> */
.L_x_359:
[----:B------:R-:W-:Y:S05]  /*188f0*/  BSYNC B1 ;  /* 0x0000000000017941 */ /* 0x000fea0003800000 */
.L_x_358:
        /* <DEDUP_REMOVED lines=12> */
.L_x_361:
[----:B------:R-:W-:Y:S05]  /*189c0*/  BSYNC B1 ;  /* 0x0000000000017941 */ /* 0x000fea0003800000 */
.L_x_360:
        /* <DEDUP_REMOVED lines=9> */
.L_x_363:
[----:B------:R-:W-:Y:S05]  /*18a60*/  BSYNC B1 ;  /* 0x0000000000017941 */ /* 0x000fea0003800000 */
.L_x_362:
        /* <DEDUP_REMOVED lines=9> */
.L_x_365:
[----:B------:R-:W-:Y:S05]  /*18b00*/  BSYNC B1 ;  /* 0x0000000000017941 */ /* 0x000fea0003800000 */
.L_x_364:
        /* <DEDUP_REMOVED lines=12> */
.L_x_367:
[----:B------:R-:W-:Y:S05]  /*18bd0*/  BSYNC B1 ;  /* 0x0000000000017941 */ /* 0x000fea0003800000 */
.L_x_366:
        /* <DEDUP_REMOVED lines=12> */
.L_x_369:
[----:B------:R-:W-:Y:S05]  /*18ca0*/  BSYNC B1 ;  /* 0x0000000000017941 */ /* 0x000fea0003800000 */
.L_x_368:
        /* <DEDUP_REMOVED lines=9> */
.L_x_371:
[----:B------:R-:W-:Y:S05]  /*18d40*/  BSYNC B1 ;  /* 0x0000000000017941 */ /* 0x000fea0003800000 */
.L_x_370:
        /* <DEDUP_REMOVED lines=9> */
.L_x_373:
[----:B------:R-:W-:Y:S05]  /*18de0*/  BSYNC B1 ;  /* 0x0000000000017941 */ /* 0x000fea0003800000 */
.L_x_372:
        /* <DEDUP_REMOVED lines=12> */
.L_x_375:
[----:B------:R-:W-:Y:S05]  /*18eb0*/  BSYNC B1 ;  /* 0x0000000000017941 */ /* 0x000fea0003800000 */
.L_x_374:
        /* <DEDUP_REMOVED lines=12> */
.L_x_377:
[----:B------:R-:W-:Y:S05]  /*18f80*/  BSYNC B1 ;  /* 0x0000000000017941 */ /* 0x000fea0003800000 */
.L_x_376:
        /* <DEDUP_REMOVED lines=9> */
.L_x_379:
[----:B------:R-:W-:Y:S05]  /*19020*/  BSYNC B1 ;  /* 0x0000000000017941 */ /* 0x000fea0003800000 */
.L_x_378:
        /* <DEDUP_REMOVED lines=9> */
.L_x_381:
[----:B------:R-:W-:Y:S05]  /*190c0*/  BSYNC B1 ;  /* 0x0000000000017941 */ /* 0x000fea0003800000 */
.L_x_380:
        /* <DEDUP_REMOVED lines=12> */
.L_x_383:
[----:B------:R-:W-:Y:S05]  /*19190*/  BSYNC B1 ;  /* 0x0000000000017941 */ /* 0x000fea0003800000 */
.L_x_382:
        /* <DEDUP_REMOVED lines=12> */
.L_x_385:
[----:B------:R-:W-:Y:S05]  /*19260*/  BSYNC B1 ;  /* 0x0000000000017941 */ /* 0x000fea0003800000 */
.L_x_384:
        /* <DEDUP_REMOVED lines=9> */
.L_x_387:
[----:B------:R-:W-:Y:S05]  /*19300*/  BSYNC B1 ;  /* 0x0000000000017941 */ /* 0x000fea0003800000 */
.L_x_386:
        /* <DEDUP_REMOVED lines=9> */
.L_x_389:
[----:B------:R-:W-:Y:S05]  /*193a0*/  BSYNC B1 ;  /* 0x0000000000017941 */ /* 0x000fea0003800000 */
.L_x_388:
        /* <DEDUP_REMOVED lines=12> */
.L_x_391:
[----:B------:R-:W-:Y:S05]  /*19470*/  BSYNC B1 ;  /* 0x0000000000017941 */ /* 0x000fea0003800000 */
.L_x_390:
        /* <DEDUP_REMOVED lines=12> */
.L_x_393:
[----:B------:R-:W-:Y:S05]  /*19540*/  BSYNC B1 ;  /* 0x0000000000017941 */ /* 0x000fea0003800000 */
.L_x_392:
        /* <DEDUP_REMOVED lines=9> */
.L_x_395:
[----:B------:R-:W-:Y:S05]  /*195e0*/  BSYNC B1 ;  /* 0x0000000000017941 */ /* 0x000fea0003800000 */
.L_x_394:
        /* <DEDUP_REMOVED lines=9> */
.L_x_397:
[----:B------:R-:W-:Y:S05]  /*19680*/  BSYNC B1 ;  /* 0x0000000000017941 */ /* 0x000fea0003800000 */
.L_x_396:
        /* <DEDUP_REMOVED lines=12> */
.L_x_399:
[----:B------:R-:W-:Y:S05]  /*19750*/  BSYNC B1 ;  /* 0x0000000000017941 */ /* 0x000fea0003800000 */
.L_x_398:
        /* <DEDUP_REMOVED lines=12> */
.L_x_401:
[----:B------:R-:W-:Y:S05]  /*19820*/  BSYNC B1 ;  /* 0x0000000000017941 */ /* 0x000fea0003800000 */
.L_x_400:
        /* <DEDUP_REMOVED lines=9> */
.L_x_403:
[----:B------:R-:W-:Y:S05]  /*198c0*/  BSYNC B1 ;  /* 0x0000000000017941 */ /* 0x000fea0003800000 */
.L_x_402:
        /* <DEDUP_REMOVED lines=9> */
.L_x_405:
[----:B------:R-:W-:Y:S05]  /*19960*/  BSYNC B1 ;  /* 0x0000000000017941 */ /* 0x000fea0003800000 */
.L_x_404:
        /* <DEDUP_REMOVED lines=12> */
.L_x_407:
[----:B------:R-:W-:Y:S05]  /*19a30*/  BSYNC B1 ;  /* 0x0000000000017941 */ /* 0x000fea0003800000 */
.L_x_406:
        /* <DEDUP_REMOVED lines=12> */
.L_x_409:
[----:B------:R-:W-:Y:S05]  /*19b00*/  BSYNC B1 ;  /* 0x0000000000017941 */ /* 0x000fea0003800000 */
.L_x_408:
        /* <DEDUP_REMOVED lines=9> */
.L_x_411:
[----:B------:R-:W-:Y:S05]  /*19ba0*/  BSYNC B1 ;  /* 0x0000000000017941 */ /* 0x000fea0003800000 */
.L_x_410:
        /* <DEDUP_REMOVED lines=9> */
.L_x_413:
[----:B------:R-:W-:Y:S05]  /*19c40*/  BSYNC B1 ;  /* 0x0000000000017941 */ /* 0x000fea0003800000 */
.L_x_412:
        /* <DEDUP_REMOVED lines=12> */
.L_x_415:
[----:B------:R-:W-:Y:S05]  /*19d10*/  BSYNC B1 ;  /* 0x0000000000017941 */ /* 0x000fea0003800000 */
.L_x_414:
        /* <DEDUP_REMOVED lines=12> */
.L_x_417:
[----:B------:R-:W-:Y:S05]  /*19de0*/  BSYNC B1 ;  /* 0x0000000000017941 */ /* 0x000fea0003800000 */
.L_x_416:
        /* <DEDUP_REMOVED lines=9> */
.L_x_419:
[----:B------:R-:W-:Y:S05]  /*19e80*/  BSYNC B1 ;  /* 0x0000000000017941 */ /* 0x000fea0003800000 */
.L_x_418:
        /* <DEDUP_REMOVED lines=9> */
.L_x_421:
[----:B------:R-:W-:Y:S05]  /*19f20*/  BSYNC B1 ;  /* 0x0000000000017941 */ /* 0x000fea0003800000 */
.L_x_420:
        /* <DEDUP_REMOVED lines=12> */
.L_x_423:
[----:B------:R-:W-:Y:S05]  /*19ff0*/  BSYNC B1 ;  /* 0x0000000000017941 */ /* 0x000fea0003800000 */
.L_x_422:
        /* <DEDUP_REMOVED lines=12> */
.L_x_425:
[----:B------:R-:W-:Y:S05]  /*1a0c0*/  BSYNC B1 ;  /* 0x0000000000017941 */ /* 0x000fea0003800000 */
.L_x_424:
        /* <DEDUP_REMOVED lines=9> */
.L_x_427:
[----:B------:R-:W-:Y:S05]  /*1a160*/  BSYNC B1 ;  /* 0x0000000000017941 */ /* 0x000fea0003800000 */
.L_x_426:
        /* <DEDUP_REMOVED lines=9> */
.L_x_429:
[----:B------:R-:W-:Y:S05]  /*1a200*/  BSYNC B1 ;  /* 0x0000000000017941 */ /* 0x000fea0003800000 */
.L_x_428:
        /* <DEDUP_REMOVED lines=12> */
.L_x_431:
[----:B------:R-:W-:Y:S05]  /*1a2d0*/  BSYNC B1 ;  /* 0x0000000000017941 */ /* 0x000fea0003800000 */
.L_x_430:
        /* <DEDUP_REMOVED lines=12> */
.L_x_433:
[----:B------:R-:W-:Y:S05]  /*1a3a0*/  BSYNC B1 ;  /* 0x0000000000017941 */ /* 0x000fea0003800000 */
.L_x_432:
        /* <DEDUP_REMOVED lines=9> */
.L_x_435:
[----:B------:R-:W-:Y:S05]  /*1a440*/  BSYNC B1 ;  /* 0x0000000000017941 */ /* 0x000fea0003800000 */
.L_x_434:
        /* <DEDUP_REMOVED lines=9> */
.L_x_437:
[----:B------:R-:W-:Y:S05]  /*1a4e0*/  BSYNC B1 ;  /* 0x0000000000017941 */ /* 0x000fea0003800000 */
.L_x_436:
        /* <DEDUP_REMOVED lines=12> */
.L_x_439:
[----:B------:R-:W-:Y:S05]  /*1a5b0*/  BSYNC B1 ;  /* 0x0000000000017941 */ /* 0x000fea0003800000 */
.L_x_438:
        /* <DEDUP_REMOVED lines=12> */
.L_x_441:
[----:B------:R-:W-:Y:S05]  /*1a680*/  BSYNC B1 ;  /* 0x0000000000017941 */ /* 0x000fea0003800000 */
.L_x_440:
        /* <DEDUP_REMOVED lines=9> */
.L_x_443:
[----:B------:R-:W-:Y:S05]  /*1a720*/  BSYNC B1 ;  /* 0x0000000000017941 */ /* 0x000fea0003800000 */
.L_x_442:
        /* <DEDUP_REMOVED lines=9> */
.L_x_445:
[----:B------:R-:W-:Y:S05]  /*1a7c0*/  BSYNC B1 ;  /* 0x0000000000017941 */ /* 0x000fea0003800000 */
.L_x_444:
        /* <DEDUP_REMOVED lines=12> */
.L_x_447:
[----:B------:R-:W-:Y:S05]  /*1a890*/  BSYNC B1 ;  /* 0x0000000000017941 */ /* 0x000fea0003800000 */
.L_x_446:
        /* <DEDUP_REMOVED lines=12> */
.L_x_449:
[----:B------:R-:W-:Y:S05]  /*1a960*/  BSYNC B1 ;  /* 0x0000000000017941 */ /* 0x000fea0003800000 */
.L_x_448:
        /* <DEDUP_REMOVED lines=9> */
.L_x_451:
[----:B------:R-:W-:Y:S05]  /*1aa00*/  BSYNC B1 ;  /* 0x0000000000017941 */ /* 0x000fea0003800000 */
.L_x_450:
        /* <DEDUP_REMOVED lines=9> */
.L_x_453:
[----:B------:R-:W-:Y:S05]  /*1aaa0*/  BSYNC B1 ;  /* 0x0000000000017941 */ /* 0x000fea0003800000 */
.L_x_452:
        /* <DEDUP_REMOVED lines=12> */
.L_x_455:
[----:B------:R-:W-:Y:S05]  /*1ab70*/  BSYNC B1 ;  /* 0x0000000000017941 */ /* 0x000fea0003800000 */
.L_x_454:
        /* <DEDUP_REMOVED lines=12> */
.L_x_457:
[----:B------:R-:W-:Y:S05]  /*1ac40*/  BSYNC B1 ;  /* 0x0000000000017941 */ /* 0x000fea0003800000 */
.L_x_456:
        /* <DEDUP_REMOVED lines=9> */
.L_x_459:
[----:B------:R-:W-:Y:S05]  /*1ace0*/  BSYNC B1 ;  /* 0x0000000000017941 */ /* 0x000fea0003800000 */
.L_x_458:
        /* <DEDUP_REMOVED lines=9> */
.L_x_461:
[----:B------:R-:W-:Y:S05]  /*1ad80*/  BSYNC B1 ;  /* 0x0000000000017941 */ /* 0x000fea0003800000 */
.L_x_460:
        /* <DEDUP_REMOVED lines=12> */
.L_x_463:
[----:B------:R-:W-:Y:S05]  /*1ae50*/  BSYNC B1 ;  /* 0x0000000000017941 */ /* 0x000fea0003800000 */
.L_x_462:
        /* <DEDUP_REMOVED lines=12> */
.L_x_465:
[----:B------:R-:W-:Y:S05]  /*1af20*/  BSYNC B1 ;  /* 0x0000000000017941 */ /* 0x000fea0003800000 */
.L_x_464:
        /* <DEDUP_REMOVED lines=9> */
.L_x_467:
[----:B------:R-:W-:Y:S05]  /*1afc0*/  BSYNC B1 ;  /* 0x0000000000017941 */ /* 0x000fea0003800000 */
.L_x_466:
        /* <DEDUP_REMOVED lines=9> */
.L_x_469:
[----:B------:R-:W-:Y:S05]  /*1b060*/  BSYNC B1 ;  /* 0x0000000000017941 */ /* 0x000fea0003800000 */
.L_x_468:
        /* <DEDUP_REMOVED lines=12> */
.L_x_471:
[----:B------:R-:W-:Y:S05]  /*1b130*/  BSYNC B1 ;  /* 0x0000000000017941 */ /* 0x000fea0003800000 */
.L_x_470:
        /* <DEDUP_REMOVED lines=12> */
.L_x_473:
[----:B------:R-:W-:Y:S05]  /*1b200*/  BSYNC B1 ;  /* 0x0000000000017941 */ /* 0x000fea0003800000 */
.L_x_472:
        /* <DEDUP_REMOVED lines=9> */
.L_x_475:
[----:B------:R-:W-:Y:S05]  /*1b2a0*/  BSYNC B1 ;  /* 0x0000000000017941 */ /* 0x000fea0003800000 */
.L_x_474:
        /* <DEDUP_REMOVED lines=9> */
.L_x_477:
[----:B------:R-:W-:Y:S05]  /*1b340*/  BSYNC B1 ;  /* 0x0000000000017941 */ /* 0x000fea0003800000 */
.L_x_476:
        /* <DEDUP_REMOVED lines=12> */
.L_x_479:
[----:B------:R-:W-:Y:S05]  /*1b410*/  BSYNC B1 ;  /* 0x0000000000017941 */ /* 0x000fea0003800000 */
.L_x_478:
        /* <DEDUP_REMOVED lines=12> */
.L_x_481:
[----:B------:R-:W-:Y:S05]  /*1b4e0*/  BSYNC B1 ;  /* 0x0000000000017941 */ /* 0x000fea0003800000 */
.L_x_480:
        /* <DEDUP_REMOVED lines=9> */
.L_x_483:
[----:B------:R-:W-:Y:S05]  /*1b580*/  BSYNC B1 ;  /* 0x0000000000017941 */ /* 0x000fea0003800000 */
.L_x_482:
        /* <DEDUP_REMOVED lines=9> */
.L_x_485:
[----:B------:R-:W-:Y:S05]  /*1b620*/  BSYNC B1 ;  /* 0x0000000000017941 */ /* 0x000fea0003800000 */
.L_x_484:
        /* <DEDUP_REMOVED lines=12> */
.L_x_487:
[----:B------:R-:W-:Y:S05]  /*1b6f0*/  BSYNC B1 ;  /* 0x0000000000017941 */ /* 0x000fea0003800000 */
.L_x_486:
        /* <DEDUP_REMOVED lines=12> */
.L_x_489:
[----:B------:R-:W-:Y:S05]  /*1b7c0*/  BSYNC B1 ;  /* 0x0000000000017941 */ /* 0x000fea0003800000 */
.L_x_488:
        /* <DEDUP_REMOVED lines=9> */
.L_x_491:
[----:B------:R-:W-:Y:S05]  /*1b860*/  BSYNC B1 ;  /* 0x0000000000017941 */ /* 0x000fea0003800000 */
.L_x_490:
        /* <DEDUP_REMOVED lines=9> */
.L_x_493:
[----:B------:R-:W-:Y:S05]  /*1b900*/  BSYNC B1 ;  /* 0x0000000000017941 */ /* 0x000fea0003800000 */
.L_x_492:
        /* <DEDUP_REMOVED lines=12> */
.L_x_495:
[----:B------:R-:W-:Y:S05]  /*1b9d0*/  BSYNC B1 ;  /* 0x0000000000017941 */ /* 0x000fea0003800000 */
.L_x_494:
        /* <DEDUP_REMOVED lines=12> */
.L_x_497:
[----:B------:R-:W-:Y:S05]  /*1baa0*/  BSYNC B1 ;  /* 0x0000000000017941 */ /* 0x000fea0003800000 */
.L_x_496:
        /* <DEDUP_REMOVED lines=9> */
.L_x_499:
[----:B------:R-:W-:Y:S05]  /*1bb40*/  BSYNC B1 ;  /* 0x0000000000017941 */ /* 0x000fea0003800000 */
.L_x_498:
        /* <DEDUP_REMOVED lines=9> */
.L_x_501:
[----:B------:R-:W-:Y:S05]  /*1bbe0*/  BSYNC B1 ;  /* 0x0000000000017941 */ /* 0x000fea0003800000 */
.L_x_500:
        /* <DEDUP_REMOVED lines=12> */
.L_x_503:
[----:B------:R-:W-:Y:S05]  /*1bcb0*/  BSYNC B1 ;  /* 0x0000000000017941 */ /* 0x000fea0003800000 */
.L_x_502:
        /* <DEDUP_REMOVED lines=12> */
.L_x_505:
[----:B------:R-:W-:Y:S05]  /*1bd80*/  BSYNC B1 ;  /* 0x0000000000017941 */ /* 0x000fea0003800000 */
.L_x_504:
        /* <DEDUP_REMOVED lines=9> */
.L_x_507:
[----:B------:R-:W-:Y:S05]  /*1be20*/  BSYNC B1 ;  /* 0x0000000000017941 */ /* 0x000fea0003800000 */
.L_x_506:
        /* <DEDUP_REMOVED lines=9> */
.L_x_509:
[----:B------:R-:W-:Y:S05]  /*1bec0*/  BSYNC B1 ;  /* 0x0000000000017941 */ /* 0x000fea0003800000 */
.L_x_508:
        /* <DEDUP_REMOVED lines=12> */
.L_x_511:
[----:B------:R-:W-:Y:S05]  /*1bf90*/  BSYNC B1 ;  /* 0x0000000000017941 */ /* 0x000fea0003800000 */
.L_x_510:
        /* <DEDUP_REMOVED lines=12> */
.L_x_513:
[----:B------:R-:W-:Y:S05]  /*1c060*/  BSYNC B1 ;  /* 0x0000000000017941 */ /* 0x000fea0003800000 */
.L_x_512:
        /* <DEDUP_REMOVED lines=9> */
.L_x_515:
[----:B------:R-:W-:Y:S05]  /*1c100*/  BSYNC B1 ;  /* 0x0000000000017941 */ /* 0x000fea0003800000 */
.L_x_514:
        /* <DEDUP_REMOVED lines=9> */
.L_x_517:
[----:B------:R-:W-:Y:S05]  /*1c1a0*/  BSYNC B1 ;  /* 0x0000000000017941 */ /* 0x000fea0003800000 */
.L_x_516:
        /* <DEDUP_REMOVED lines=12> */
.L_x_519:
[----:B------:R-:W-:Y:S05]  /*1c270*/  BSYNC B1 ;  /* 0x0000000000017941 */ /* 0x000fea0003800000 */
.L_x_518:
        /* <DEDUP_REMOVED lines=12> */
.L_x_521:
[----:B------:R-:W-:Y:S05]  /*1c340*/  BSYNC B1 ;  /* 0x0000000000017941 */ /* 0x000fea0003800000 */
.L_x_520:
        /* <DEDUP_REMOVED lines=9> */
.L_x_523:
[----:B------:R-:W-:Y:S05]  /*1c3e0*/  BSYNC B1 ;  /* 0x0000000000017941 */ /* 0x000fea0003800000 */
.L_x_522:
        /* <DEDUP_REMOVED lines=9> */
.L_x_525:
[----:B------:R-:W-:Y:S05]  /*1c480*/  BSYNC B1 ;  /* 0x0000000000017941 */ /* 0x000fea0003800000 */
.L_x_524:
        /* <DEDUP_REMOVED lines=12> */
.L_x_527:
[----:B------:R-:W-:Y:S05]  /*1c550*/  BSYNC B1 ;  /* 0x0000000000017941 */ /* 0x000fea0003800000 */
.L_x_526:
        /* <DEDUP_REMOVED lines=12> */
.L_x_529:
[----:B------:R-:W-:Y:S05]  /*1c620*/  BSYNC B1 ;  /* 0x0000000000017941 */ /* 0x000fea0003800000 */
.L_x_528:
        /* <DEDUP_REMOVED lines=9> */
.L_x_531:
[----:B------:R-:W-:Y:S05]  /*1c6c0*/  BSYNC B1 ;  /* 0x0000000000017941 */ /* 0x000fea0003800000 */
.L_x_530:
        /* <DEDUP_REMOVED lines=9> */
.L_x_533:
[----:B------:R-:W-:Y:S05]  /*1c760*/  BSYNC B1 ;  /* 0x0000000000017941 */ /* 0x000fea0003800000 */
.L_x_532:
[----:B-----5:R-:W-:Y:S01]  /*1c770*/  HADD2.F32 R5, -RZ, R3.H0_H0 ;  /* 0x20000003ff057230 */ /* 0x020fe20000004100 */
[----:B0-----:R-:W-:Y:S01]  /*1c780*/  @P2 MOV R4, R158 ;  /* 0x0000009e00042202 */ /* 0x001fe20000000f00 */
[----:B------:R-:W-:Y:S01]  /*1c790*/  BSSY B1, `(.L_x_534) ;  /* 0x000000a000017945 */ /* 0x000fe20003800000 */
[----:B------:R-:W-:Y:S02]  /*1c7a0*/  ISETP.GT.AND P1, PT, R0, 0xf9, P1 ;  /* 0x000000f90000780c */ /* 0x000fe40000f24270 */
[----:B------:R-:W-:-:S04]  /*1c7b0*/  FMUL R5, R5, R16 ;  /* 0x0000001005057220 */ /* 0x000fc80000400000 */
[----:B------:R-:W-:-:S05]  /*1c7c0*/  FFMA R5, R150, R2, R5 ;  /* 0x0000000296057223 */ /* 0x000fca0000000005 */
[----:B------:R-:W-:-:S04]  /*1c7d0*/  F2FP.F16.F32.PACK_AB R5, RZ, R5 ;  /* 0x00000005ff05723e */ /* 0x000fc800000000ff */
[----:B-1--4-:R-:W-:Y:S01]  /*1c7e0*/  PRMT R6, R5, 0x7610, R6 ;  /* 0x0000761005067816 */ /* 0x012fe20000000006 */
[----:B------:R-:W-:-:S05]  /*1c7f0*/  @P2 IMAD.MOV.U32 R5, RZ, RZ, R159 ;  /* 0x000000ffff052224 */ /* 0x000fca00078e009f */
[----:B------:R0:W-:Y:S01]  /*1c800*/  @P2 STG.E.U16 desc[UR44][R4.64+0x1f0], R6 ;  /* 0x0001f00604002986 */ /* 0x0001e2000c10152c */
[----:B------:R-:W-:Y:S05]  /*1c810*/  @!P1 BRA `(.L_x_535) ;  /* 0x0000000000049947 */ /* 0x000fea0003800000 */
[----:B------:R1:W5:Y:S02]  /*1c820*/  LDG.E.LTC128B.U16 R3, desc[UR44][R12.64+0x1f2] ;  /* 0x0001f22c0c037981 */ /* 0x000364000c1e1520 */
.L_x_535:
[----:B------:R-:W-:Y:S05]  /*1c830*/  BSYNC B1 ;  /* 0x0000000000017941 */ /* 0x000fea0003800000 */
.L_x_534:
[----:B------:R-:W-:Y:S05]  /*1c840*/  @!P1 BRA `(.L_x_536) ;  /* 0x0000004c00b09947 */ /* 0x000fea0003800000 */
[----:B-----5:R-:W-:-:S05]  /*1c850*/  HADD2.F32 R3, -RZ, R3.H0_H0 ;  /* 0x20000003ff037230 */ /* 0x020fca0000004100 */
[----:B------:R-:W-:-:S04]  /*1c860*/  FMUL R0, R3, R16 ;  /* 0x0000001003007220 */ /* 0x000fc80000400000 */
[----:B------:R-:W-:-:S05]  /*1c870*/  FFMA R0, R151, R2, R0 ;  /* 0x0000000297007223 */ /* 0x000fca0000000000 */
[----:B------:R-:W-:-:S05]  /*1c880*/  F2FP.F16.F32.PACK_AB R0, RZ, R0 ;  /* 0x00000000ff00723e */ /* 0x000fca00000000ff */
[----:B------:R4:W-:Y:S01]  /*1c890*/  STG.E.U16 desc[UR44][R158.64+0x1f2], R0 ;  /* 0x0001f2009e007986 */ /* 0x0009e2000c10152c */
[----:B------:R-:W-:Y:S05]  /*1c8a0*/  BRA `(.L_x_536) ;  /* 0x0000004c00987947 */ /* 0x000fea0003800000 */
.L_x_29:
[----:B------:R-:W2:Y:S01]  /*1c8b0*/  LDL.LU R3, [R1] ;  /* 0x0000000001037983 */ /* 0x000ea20000300800 */
[----:B------:R-:W-:-:S03]  /*1c8c0*/  ULDC.64 UR4, c[0x0][0x5c0] ;  /* 0x0001700000047ab9 */ /* 0x000fc60000000a00 */
[----:B------:R-:W3:Y:S04]  /*1c8d0*/  LDL.LU R9, [R1+0x60] ;  /* 0x0000600001097983 */ /* 0x000ee80000300800 */
[----:B------:R-:W4:Y:S04]  /*1c8e0*/  LDL.LU R11, [R1+0x8c] ;  /* 0x00008c00010b7983 */ /* 0x000f280000300800 */
[----:B------:R-:W5:Y:S04]  /*1c8f0*/  LDL.LU R235, [R1+0x9c] ;  /* 0x00009c0001eb7983 */ /* 0x000f680000300800 */
        /* <DEDUP_REMOVED lines=75> */
[----:B------:R-:W5:Y:S01]  /*1cdb0*/  LDL.LU R158, [R1+0x1cc] ;  /* 0x0001cc00019e7983 */ /* 0x000f620000300800 */
[----:B--2---:R-:W-:-:S03]  /*1cdc0*/  FMUL R3, R3, R2 ;  /* 0x0000000203037220 */ /* 0x004fc60000400000 */
[----:B------:R-:W2:Y:S01]  /*1cdd0*/  LDL.LU R157, [R1+0x1d0] ;  /* 0x0001d000019d7983 */ /* 0x000ea20000300800 */
[----:B------:R-:W-:-:S03]  /*1cde0*/  LEA R4, P0, R6, UR4, 0x1 ;  /* 0x0000000406047c11 */ /* 0x000fc6000f8008ff */
[----:B------:R-:W2:Y:S04]  /*1cdf0*/  LDL.LU R156, [R1+0x1d4] ;  /* 0x0001d400019c7983 */ /* 0x000ea80000300800 */
[----:B------:R-:W2:Y:S04]  /*1ce00*/  LDL.LU R155, [R1+0x1d8] ;  /* 0x0001d800019b7983 */ /* 0x000ea80000300800 */
[----:B------:R-:W2:Y:S04]  /*1ce10*/  LDL.LU R154, [R1+0x1dc] ;  /* 0x0001dc00019a7983 */ /* 0x000ea80000300800 */
[----:B------:R-:W2:Y:S01]  /*1ce20*/  LDL.LU R153, [R1+0x1e0] ;  /* 0x0001e00001997983 */ /* 0x000ea20000300800 */
[----:B------:R-:W-:-:S03]  /*1ce30*/  LEA.HI.X R5, R6, UR5, R10, 0x1, P0 ;  /* 0x0000000506057c11 */ /* 0x000fc600080f0c0a */
[----:B------:R-:W2:Y:S01]  /*1ce40*/  LDL.LU R152, [R1+0x1e4] ;  /* 0x0001e40001987983 */ /* 0x000ea20000300800 */
[----:B------:R-:W-:-:S03]  /*1ce50*/  F2FP.F16.F32.PACK_AB R3, RZ, R3 ;  /* 0x00000003ff03723e */ /* 0x000fc600000000ff */
[----:B------:R-:W2:Y:S04]  /*1ce60*/  LDL.LU R23, [R1+0x1e8] ;  /* 0x0001e80001177983 */ /* 0x000ea80000300800 */
[----:B------:R-:W2:Y:S04]  /*1ce70*/  LDL.LU R22, [R1+0x1ec] ;  /* 0x0001ec0001167983 */ /* 0x000ea80000300800 */
[----:B------:R-:W2:Y:S04]  /*1ce80*/  LDL.LU R21, [R1+0x1f0] ;  /* 0x0001f00001157983 */ /* 0x000ea80000300800 */
[----:B------:R-:W2:Y:S04]  /*1ce90*/  LDL.LU R20, [R1+0x1f4] ;  /* 0x0001f40001147983 */ /* 0x000ea80000300800 */
[----:B------:R-:W2:Y:S04]  /*1cea0*/  LDL.LU R19, [R1+0x1f8] ;  /* 0x0001f80001137983 */ /* 0x000ea80000300800 */
[----:B------:R-:W2:Y:S04]  /*1ceb0*/  LDL.LU R18, [R1+0x1fc] ;  /* 0x0001fc0001127983 */ /* 0x000ea80000300800 */
[----:B------:R-:W3:Y:S04]  /*1cec0*/  LDL.LU R7, [R1+0x8] ;  /* 0x0000080001077983 */ /* 0x000ee80000300800 */
[----:B------:R-:W4:Y:S04]  /*1ced0*/  LDL.LU R6, [R1+0xc] ;  /* 0x00000c0001067983 */ /* 0x000f280000300800 */
[----:B------:R0:W-:Y:S04]  /*1cee0*/  @P1 STG.E.U16 desc[UR44][R4.64], R3 ;  /* 0x0000000304001986 */ /* 0x0001e8000c10152c */
[----:B0-----:R-:W5:Y:S01]  /*1cef0*/  LDL.LU R3, [R1+0x4] ;  /* 0x0000040001037983 */ /* 0x001f620000300800 */
[----:B------:R-:W-:Y:S01]  /*1cf00*/  ISETP.GT.AND P0, PT, R0, 0x1, P3 ;  /* 0x000000010000780c */ /* 0x000fe20001f04270 */
[----:B------:R-:W-:Y:S01]  /*1cf10*/  USHF.L.U32 UR5, UR8, 0x4, URZ ;  /* 0x0000000408057899 */ /* 0x000fe2000800063f */
[----:B------:R-:W-:Y:S01]  /*1cf20*/  ISETP.GT.AND P2, PT, R17, 0x8, PT ;  /* 0x000000081100780c */ /* 0x000fe20003f44270 */
[----:B------:R-:W-:Y:S01]  /*1cf30*/  USHF.L.U64.HI UR4, UR8, 0x4, UR9 ;  /* 0x0000000408047899 */ /* 0x000fe20008010209 */
[----:B---3--:R-:W-:-:S05]  /*1cf40*/  FMUL R7, R7, R2 ;  /* 0x0000000207077220 */ /* 0x008fca0000400000 */
[----:B------:R-:W-:-:S04]  /*1cf50*/  F2FP.F16.F32.PACK_AB R7, RZ, R7 ;  /* 0x00000007ff07723e */ /* 0x000fc800000000ff */
[----:B------:R-:W-:Y:S01]  /*1cf60*/  PRMT R8, R7, 0x7610, R8 ;  /* 0x0000761007087816 */ /* 0x000fe20000000008 */
[----:B-----5:R-:W-:-:S05]  /*1cf70*/  FMUL R3, R3, R2 ;  /* 0x0000000203037220 */ /* 0x020fca0000400000 */
[----:B------:R-:W-:-:S05]  /*1cf80*/  F2FP.F16.F32.PACK_AB R3, RZ, R3 ;  /* 0x00000003ff03723e */ /* 0x000fca00000000ff */
[----:B------:R4:W-:Y:S01]  /*1cf90*/  @P0 STG.E.U16 desc[UR44][R4.64+0x2], R3 ;  /* 0x0000020304000986 */ /* 0x0009e2000c10152c */
[----:B------:R-:W-:Y:S01]  /*1cfa0*/  ISETP.GT.AND P0, PT, R0, RZ, P2 ;  /* 0x000000ff0000720c */ /* 0x000fe20001704270 */
[----:B----4-:R-:W-:Y:S01]  /*1cfb0*/  FMUL R3, R6, R2 ;  /* 0x0000000206037220 */ /* 0x010fe20000400000 */
[----:B------:R-:W-:-:S04]  /*1cfc0*/  IADD3 R6, P1, R4, UR5, RZ ;  /* 0x0000000504067c10 */ /* 0x000fc8000ff3e0ff */
[----:B------:R-:W-:Y:S02]  /*1cfd0*/  IADD3.X R7, R5, UR4, RZ, P1, !PT ;  /* 0x0000000405077c10 */ /* 0x000fe40008ffe4ff */
[----:B------:R-:W-:-:S05]  /*1cfe0*/  F2FP.F16.F32.PACK_AB R3, RZ, R3 ;  /* 0x00000003ff03723e */ /* 0x000fca00000000ff */
[----:B------:R0:W-:Y:S01]  /*1cff0*/  @P0 STG.E.U16 desc[UR44][R6.64], R8 ;  /* 0x0000000806000986 */ /* 0x0001e2000c10152c */
[----:B------:R-:W-:-:S03]  /*1d000*/  ISETP.GT.AND P0, PT, R0, 0x1, P2 ;  /* 0x000000010000780c */ /* 0x000fc60001704270 */
[----:B0-----:R-:W3:Y:S10]  /*1d010*/  LDL.LU R8, [R1+0x50] ;  /* 0x0000500001087983 */ /* 0x001ef40000300800 */
[----:B------:R0:W-:Y:S04]  /*1d020*/  @P0 STG.E.U16 desc[UR44][R6.64+0x2], R3 ;  /* 0x0000020306000986 */ /* 0x0001e8000c10152c */
[----:B0-----:R-:W4:Y:S01]  /*1d030*/  LDL.LU R3, [R1+0x10] ;  /* 0x0000100001037983 */ /* 0x001f220000300800 */
[----:B------:R-:W-:Y:S01]  /*1d040*/  ISETP.GT.AND P0, PT, R0, 0x8, P3 ;  /* 0x000000080000780c */ /* 0x000fe20001f04270 */
[----:B----4-:R-:W-:-:S05]  /*1d050*/  FMUL R3, R3, R2 ;  /* 0x0000000203037220 */ /* 0x010fca0000400000 */
[----:B------:R-:W-:-:S07]  /*1d060*/  F2FP.F16.F32.PACK_AB R3, RZ, R3 ;  /* 0x00000003ff03723e */ /* 0x000fce00000000ff */
        /* <DEDUP_REMOVED lines=73> */
[----:B---3--:R-:W-:-:S05]  /*1d500*/  FMUL R8, R8, R2 ;  /* 0x0000000208087220 */ /* 0x008fca0000400000 */
[----:B------:R-:W-:Y:S01]  /*1d510*/  F2FP.F16.F32.PACK_AB R8, RZ, R8 ;  /* 0x00000008ff08723e */ /* 0x000fe200000000ff */
[----:B----4-:R-:W-:-:S05]  /*1d520*/  FMUL R3, R3, R2 ;  /* 0x0000000203037220 */ /* 0x010fca0000400000 */
[----:B------:R-:W-:-:S05]  /*1d530*/  F2FP.F16.F32.PACK_AB R3, RZ, R3 ;  /* 0x00000003ff03723e */ /* 0x000fca00000000ff */
[----:B------:R0:W-:Y:S01]  /*1d540*/  @P0 STG.E.U16 desc[UR44][R6.64+0x42], R3 ;  /* 0x0000420306000986 */ /* 0x0001e2000c10152c */
[----:B------:R-:W-:-:S03]  /*1d550*/  ISETP.GT.AND P0, PT, R0, 0x28, P3 ;  /* 0x000000280000780c */ /* 0x000fc60001f04270 */
[----:B0-----:R-:W3:Y:S01]  /*1d560*/  LDL.LU R3, [R1+0x54] ;  /* 0x0000540001037983 */ /* 0x001ee20000300800 */
[----:B------:R-:W-:-:S09]  /*1d570*/  ISETP.GT.AND P1, PT, R0, 0x29, P3 ;  /* 0x000000290000780c */ /* 0x000fd20001f24270 */
[----:B------:R0:W-:Y:S04]  /*1d580*/  @P0 STG.E.U16 desc[UR44][R4.64+0x50], R8 ;  /* 0x0000500804000986 */ /* 0x0001e8000c10152c */
[----:B0-----:R-:W4:Y:S01]  /*1d590*/  LDL.LU R8, [R1+0x58] ;  /* 0x0000580001087983 */ /* 0x001f220000300800 */
[----:B---3--:R-:W-:-:S05]  /*1d5a0*/  FMUL R3, R3, R2 ;  /* 0x0000000203037220 */ /* 0x008fca0000400000 */
[----:B------:R-:W-:-:S05]  /*1d5b0*/  F2FP.F16.F32.PACK_AB R3, RZ, R3 ;  /* 0x00000003ff03723e */ /* 0x000fca00000000ff */
[----:B------:R0:W-:Y:S01]  /*1d5c0*/  @P1 STG.E.U16 desc[UR44][R4.64+0x52], R3 ;  /* 0x0000520304001986 */ /* 0x0001e2000c10152c */
[----:B----4-:R-:W-:-:S05]  /*1d5d0*/  FMUL R8, R8, R2 ;  /* 0x0000000208087220 */ /* 0x010fca0000400000 */
[----:B------:R-:W-:Y:S01]  /*1d5e0*/  F2FP.F16.F32.PACK_AB R8, RZ, R8 ;  /* 0x00000008ff08723e */ /* 0x000fe200000000ff */
[----:B0-----:R-:W3:Y:S03]  /*1d5f0*/  LDL.LU R3, [R1+0x5c] ;  /* 0x00005c0001037983 */ /* 0x001ee60000300800 */
[----:B------:R-:W-:Y:S02]  /*1d600*/  PRMT R10, R8, 0x7610, R10 ;  /* 0x00007610080a7816 */ /* 0x000fe4000000000a */
[----:B------:R-:W4:Y:S01]  /*1d610*/  LDL.LU R8, [R1+0x64] ;  /* 0x0000640001087983 */ /* 0x000f220000300800 */
[C---:B------:R-:W-:Y:S02]  /*1d620*/  ISETP.GT.AND P1, PT, R0.reuse, 0x28, P2 ;  /* 0x000000280000780c */ /* 0x040fe40001724270 */
[C---:B------:R-:W-:Y:S02]  /*1d630*/  ISETP.GT.AND P4, PT, R0.reuse, 0x29, P2 ;  /* 0x000000290000780c */ /* 0x040fe40001784270 */
[C---:B------:R-:W-:Y:S01]  /*1d640*/  ISETP.GT.AND P5, PT, R0.reuse, 0x30, P3 ;  /* 0x000000300000780c */ /* 0x040fe20001fa4270 */
[----:B------:R-:W-:Y:S01]  /*1d650*/  FMUL R9, R9, R2 ;  /* 0x0000000209097220 */ /* 0x000fe20000400000 */
[----:B------:R-:W-:-:S04]  /*1d660*/  ISETP.GT.AND P0, PT, R0, 0x31, P3 ;  /* 0x000000310000780c */ /* 0x000fc80001f04270 */
[----:B------:R-:W-:-:S03]  /*1d670*/  F2FP.F16.F32.PACK_AB R9, RZ, R9 ;  /* 0x00000009ff09723e */ /* 0x000fc600000000ff */
[----:B------:R0:W-:Y:S04]  /*1d680*/  @P1 STG.E.U16 desc[UR44][R6.64+0x50], R10 ;  /* 0x0000500a06001986 */ /* 0x0001e8000c10152c */
[----:B0-----:R-:W5:Y:S01]  /*1d690*/  LDL.LU R10, [R1+0x74] ;  /* 0x00007400010a7983 */ /* 0x001f620000300800 */
[----:B---3--:R-:W-:-:S05]  /*1d6a0*/  FMUL R3, R3, R2 ;  /* 0x0000000203037220 */ /* 0x008fca0000400000 */
[----:B------:R-:W-:Y:S01]  /*1d6b0*/  F2FP.F16.F32.PACK_AB R3, RZ, R3 ;  /* 0x00000003ff03723e */ /* 0x000fe200000000ff */
[----:B----4-:R-:W-:-:S04]  /*1d6c0*/  FMUL R8, R8, R2 ;  /* 0x0000000208087220 */ /* 0x010fc80000400000 */
[----:B------:R0:W-:Y:S04]  /*1d6d0*/  @P4 STG.E.U16 desc[UR44][R6.64+0x52], R3 ;  /* 0x0000520306004986 */ /* 0x0001e8000c10152c */
[----:B------:R1:W-:Y:S01]  /*1d6e0*/  @P5 STG.E.U16 desc[UR44][R4.64+0x60], R9 ;  /* 0x0000600904005986 */ /* 0x0003e2000c10152c */
[----:B0-----:R-:W-:-:S03]  /*1d6f0*/  F2FP.F16.F32.PACK_AB R3, RZ, R8 ;  /* 0x00000008ff03723e */ /* 0x001fc600000000ff */
[----:B------:R-:W3:Y:S01]  /*1d700*/  LDL.LU R8, [R1+0x68] ;  /* 0x0000680001087983 */ /* 0x000ee20000300800 */
[----:B-1----:R-:W-:-:S03]  /*1d710*/  PRMT R9, R3, 0x7610, R9 ;  /* 0x0000761003097816 */ /* 0x002fc60000000009 */
[----:B------:R-:W4:Y:S04]  /*1d720*/  LDL.LU R3, [R1+0x6c] ;  /* 0x00006c0001037983 */ /* 0x000f280000300800 */
[----:B------:R0:W-:Y:S04]  /*1d730*/  @P0 STG.E.U16 desc[UR44][R4.64+0x62], R9 ;  /* 0x0000620904000986 */ /* 0x0001e8000c10152c */
[----:B0-----:R-:W2:Y:S01]  /*1d740*/  LDL.LU R9, [R1+0x70] ;  /* 0x0000700001097983 */ /* 0x001ea20000300800 */
[----:B------:R-:W-:Y:S01]  /*1d750*/  ISETP.GT.AND P1, PT, R0, 0x30, P2 ;  /* 0x000000300000780c */ /* 0x000fe20001724270 */
[----:B---3--:R-:W-:-:S05]  /*1d760*/  FMUL R8, R8, R2 ;  /* 0x0000000208087220 */ /* 0x008fca0000400000 */
[----:B------:R-:W-:-:S07]  /*1d770*/  F2FP.F16.F32.PACK_AB R8, RZ, R8 ;  /* 0x00000008ff08723e */ /* 0x000fce00000000ff */
[----:B------:R0:W-:Y:S01]  /*1d780*/  @P1 STG.E.U16 desc[UR44][R6.64+0x60], R8 ;  /* 0x0000600806001986 */ /* 0x0001e2000c10152c */
[----:B--2---:R-:W-:-:S05]  /*1d790*/  FMUL R9, R9, R2 ;  /* 0x0000000209097220 */ /* 0x004fca0000400000 */
[----:B0-----:R-:W-:-:S04]  /*1d7a0*/  F2FP.F16.F32.PACK_AB R8, RZ, R9 ;  /* 0x00000009ff08723e */ /* 0x001fc800000000ff */
[----:B------:R-:W-:Y:S02]  /*1d7b0*/  PRMT R9, R8, 0x7610, R9 ;  /* 0x0000761008097816 */ /* 0x000fe40000000009 */
[----:B------:R-:W2:Y:S01]  /*1d7c0*/  LDL.LU R8, [R1+0x78] ;  /* 0x0000780001087983 */ /* 0x000ea20000300800 */
[----:B------:R-:W-:Y:S01]  /*1d7d0*/  ISETP.GT.AND P4, PT, R0, 0x31, P2 ;  /* 0x000000310000780c */ /* 0x000fe20001784270 */
[-C--:B----4-:R-:W-:Y:S01]  /*1d7e0*/  FMUL R3, R3, R2.reuse ;  /* 0x0000000203037220 */ /* 0x090fe20000400000 */
[----:B-----5:R-:W-:Y:S01]  /*1d7f0*/  FMUL R10, R10, R2 ;  /* 0x000000020a0a7220 */ /* 0x020fe20000400000 */
[----:B------:R-:W-:-:S03]  /*1d800*/  ISETP.GT.AND P5, PT, R0, 0x38, P3 ;  /* 0x000000380000780c */ /* 0x000fc60001fa4270 */
[----:B------:R-:W-:Y:S02]  /*1d810*/  F2FP.F16.F32.PACK_AB R3, RZ, R3 ;  /* 0x00000003ff03723e */ /* 0x000fe400000000ff */
[----:B------:R-:W-:-:S05]  /*1d820*/  ISETP.GT.AND P6, PT, R0, 0x39, P3 ;  /* 0x000000390000780c */ /* 0x000fca0001fc4270 */
[----:B------:R0:W-:Y:S04]  /*1d830*/  @P4 STG.E.U16 desc[UR44][R6.64+0x62], R3 ;  /* 0x0000620306004986 */ /* 0x0001e8000c10152c */
[----:B------:R1:W-:Y:S01]  /*1d840*/  @P5 STG.E.U16 desc[UR44][R4.64+0x70], R9 ;  /* 0x0000700904005986 */ /* 0x0003e2000c10152c */
[----:B0-----:R-:W-:-:S04]  /*1d850*/  F2FP.F16.F32.PACK_AB R3, RZ, R10 ;  /* 0x0000000aff03723e */ /* 0x001fc800000000ff */
[----:B------:R-:W-:Y:S01]  /*1d860*/  PRMT R10, R3, 0x7610, R10 ;  /* 0x00007610030a7816 */ /* 0x000fe2000000000a */
[----:B-1----:R-:W3:Y:S04]  /*1d870*/  LDL.LU R9, [R1+0x7c] ;  /* 0x00007c0001097983 */ /* 0x002ee80000300800 */
[----:B------:R0:W-:Y:S01]  /*1d880*/  @P6 STG.E.U16 desc[UR44][R4.64+0x72], R10 ;  /* 0x0000720a04006986 */ /* 0x0001e2000c10152c */
[----:B--2---:R-:W-:-:S05]  /*1d890*/  FMUL R8, R8, R2 ;  /* 0x0000000208087220 */ /* 0x004fca0000400000 */
[----:B------:R-:W-:Y:S02]  /*1d8a0*/  F2FP.F16.F32.PACK_AB R3, RZ, R8 ;  /* 0x00000008ff03723e */ /* 0x000fe400000000ff */
[----:B------:R-:W2:Y:S02]  /*1d8b0*/  LDL.LU R8, [R1+0x80] ;  /* 0x0000800001087983 */ /* 0x000ea40000300800 */
[----:B0-----:R-:W-:Y:S02]  /*1d8c0*/  PRMT R10, R3, 0x7610, R10 ;  /* 0x00007610030a7816 */ /* 0x001fe4000000000a */
[----:B------:R-:W4:Y:S01]  /*1d8d0*/  LDL.LU R3, [R1+0x84] ;  /* 0x0000840001037983 */ /* 0x000f220000300800 */
[----:B------:R-:W-:-:S13]  /*1d8e0*/  ISETP.GT.AND P0, PT, R0, 0x38, P2 ;  /* 0x000000380000780c */ /* 0x000fda0001704270 */
[----:B------:R0:W-:Y:S01]  /*1d8f0*/  @P0 STG.E.U16 desc[UR44][R6.64+0x70], R10 ;  /* 0x0000700a06000986 */ /* 0x0001e2000c10152c */
[-C--:B--2---:R-:W-:Y:S01]  /*1d900*/  FMUL R8, R8, R2.reuse ;  /* 0x0000000208087220 */ /* 0x084fe20000400000 */
[----:B----4-:R-:W-:-:S04]  /*1d910*/  FMUL R3, R3, R2 ;  /* 0x0000000203037220 */ /* 0x010fc80000400000 */
[----:B0-----:R-:W-:Y:S02]  /*1d920*/  F2FP.F16.F32.PACK_AB R10, RZ, R8 ;  /* 0x00000008ff0a723e */ /* 0x001fe400000000ff */
[----:B------:R-:W-:Y:S02]  /*1d930*/  F2FP.F16.F32.PACK_AB R8, RZ, R3 ;  /* 0x00000003ff08723e */ /* 0x000fe400000000ff */
[----:B------:R-:W2:Y:S01]  /*1d940*/  LDL.LU R3, [R1+0x88] ;  /* 0x0000880001037983 */ /* 0x000ea20000300800 */
[----:B------:R-:W-:Y:S01]  /*1d950*/  ISETP.GT.AND P1, PT, R0, 0x39, P2 ;  /* 0x000000390000780c */ /* 0x000fe20001724270 */
[----:B---3--:R-:W-:-:S05]  /*1d960*/  FMUL R9, R9, R2 ;  /* 0x0000000209097220 */ /* 0x008fca0000400000 */
[----:B------:R-:W-:-:S07]  /*1d970*/  F2FP.F16.F32.PACK_AB R9, RZ, R9 ;  /* 0x00000009ff09723e */ /* 0x000fce00000000ff */
[----:B------:R0:W-:Y:S04]  /*1d980*/  @P1 STG.E.U16 desc[UR44][R6.64+0x72], R9 ;  /* 0x0000720906001986 */ /* 0x0001e8000c10152c */
[----:B0-----:R-:W3:Y:S01]  /*1d990*/  LDL.LU R9, [R1+0x94] ;  /* 0x0000940001097983 */ /* 0x001ee20000300800 */
[----:B--2---:R-:W-:-:S05]  /*1d9a0*/  FMUL R3, R3, R2 ;  /* 0x0000000203037220 */ /* 0x004fca0000400000 */
[----:B------:R-:W-:-:S04]  /*1d9b0*/  F2FP.F16.F32.PACK_AB R3, RZ, R3 ;  /* 0x00000003ff03723e */ /* 0x000fc800000000ff */
[----:B------:R-:W-:Y:S02]  /*1d9c0*/  PRMT R12, R3, 0x7610, R12 ;  /* 0x00007610030c7816 */ /* 0x000fe4000000000c */
[----:B------:R-:W2:Y:S01]  /*1d9d0*/  LDL.LU R3, [R1+0x90] ;  /* 0x0000900001037983 */ /* 0x000ea20000300800 */
[----:B------:R-:W-:-:S13]  /*1d9e0*/  ISETP.GT.AND P4, PT, R0, 0x40, P3 ;  /* 0x000000400000780c */ /* 0x000fda0001f84270 */
[----:B------:R0:W-:Y:S01]  /*1d9f0*/  @P4 STG.E.U16 desc[UR44][R4.64+0x80], R10 ;  /* 0x0000800a04004986 */ /* 0x0001e2000c10152c */
[----:B--2---:R-:W-:-:S05]  /*1da00*/  FMUL R3, R3, R2 ;  /* 0x0000000203037220 */ /* 0x004fca0000400000 */
[----:B0-----:R-:W-:Y:S02]  /*1da10*/  F2FP.F16.F32.PACK_AB R10, RZ, R3 ;  /* 0x00000003ff0a723e */ /* 0x001fe400000000ff */
[----:B------:R-:W2:Y:S01]  /*1da20*/  LDL.LU R3, [R1+0x98] ;  /* 0x0000980001037983 */ /* 0x000ea20000300800 */
[C---:B------:R-:W-:Y:S02]  /*1da30*/  ISETP.GT.AND P5, PT, R0.reuse, 0x41, P3 ;  /* 0x000000410000780c */ /* 0x040fe40001fa4270 */
[C---:B------:R-:W-:Y:S01]  /*1da40*/  ISETP.GT.AND P0, PT, R0.reuse, 0x40, P2 ;  /* 0x000000400000780c */ /* 0x040fe20001704270 */
[-C--:B---3--:R-:W-:Y:S01]  /*1da50*/  FMUL R9, R9, R2.reuse ;  /* 0x0000000209097220 */ /* 0x088fe20000400000 */
[C---:B------:R-:W-:Y:S01]  /*1da60*/  ISETP.GT.AND P1, PT, R0.reuse, 0x41, P2 ;  /* 0x000000410000780c */ /* 0x040fe20001724270 */
[----:B------:R-:W-:Y:S01]  /*1da70*/  FMUL R11, R11, R2 ;  /* 0x000000020b0b7220 */ /* 0x000fe20000400000 */
[----:B------:R-:W-:Y:S02]  /*1da80*/  ISETP.GT.AND P4, PT, R0, 0x48, P3 ;  /* 0x000000480000780c */ /* 0x000fe40001f84270 */
[----:B------:R-:W-:-:S05]  /*1da90*/  F2FP.F16.F32.PACK_AB R9, RZ, R9 ;  /* 0x00000009ff09723e */ /* 0x000fca00000000ff */
[----:B------:R0:W-:Y:S01]  /*1daa0*/  @P5 STG.E.U16 desc[UR44][R4.64+0x82], R8 ;  /* 0x0000820804005986 */ /* 0x0001e2000c10152c */
[----:B------:R-:W-:-:S03]  /*1dab0*/  ISETP.GT.AND P5, PT, R0, 0x49, P3 ;  /* 0x000000490000780c */ /* 0x000fc60001fa4270 */
[----:B------:R1:W-:Y:S01]  /*1dac0*/  @P0 STG.E.U16 desc[UR44][R6.64+0x80], R12 ;  /* 0x0000800c06000986 */ /* 0x0003e2000c10152c */
[----:B------:R-:W-:Y:S02]  /*1dad0*/  ISETP.GT.AND P0, PT, R0, 0x48, P2 ;  /* 0x000000480000780c */ /* 0x000fe40001704270 */
[----:B------:R-:W-:Y:S02]  /*1dae0*/  F2FP.F16.F32.PACK_AB R11, RZ, R11 ;  /* 0x0000000bff0b723e */ /* 0x000fe400000000ff */
[----:B0-----:R-:W-:-:S03]  /*1daf0*/  PRMT R8, R10, 0x7610, R8 ;  /* 0x000076100a087816 */ /* 0x001fc60000000008 */
[----:B------:R-:W-:Y:S01]  /*1db00*/  @P1 STG.E.U16 desc[UR44][R6.64+0x82], R11 ;  /* 0x0000820b06001986 */ /* 0x000fe2000c10152c */
[----:B-1----:R-:W-:Y:S02]  /*1db10*/  PRMT R12, R9, 0x7610, R12 ;  /* 0x00007610090c7816 */ /* 0x002fe4000000000c */
[C---:B------:R-:W-:Y:S01]  /*1db20*/  ISETP.GT.AND P1, PT, R0.reuse, 0x49, P2 ;  /* 0x000000490000780c */ /* 0x040fe20001724270 */
[----:B------:R0:W-:Y:S01]  /*1db30*/  @P4 STG.E.U16 desc[UR44][R4.64+0x90], R8 ;  /* 0x0000900804004986 */ /* 0x0001e2000c10152c */
[----:B------:R-:W-:-:S03]  /*1db40*/  ISETP.GT.AND P4, PT, R0, 0x50, P3 ;  /* 0x000000500000780c */ /* 0x000fc60001f84270 */
[----:B------:R1:W-:Y:S01]  /*1db50*/  @P5 STG.E.U16 desc[UR44][R4.64+0x92], R12 ;  /* 0x0000920c04005986 */ /* 0x0003e2000c10152c */
[----:B0-----:R-:W-:Y:S01]  /*1db60*/  FMUL R8, R233, R2 ;  /* 0x00000002e9087220 */ /* 0x001fe20000400000 */
[----:B------:R-:W-:-:S04]  /*1db70*/  ISETP.GT.AND P5, PT, R0, 0x51, P3 ;  /* 0x000000510000780c */ /* 0x000fc80001fa4270 */
[----:B------:R-:W-:-:S04]  /*1db80*/  F2FP.F16.F32.PACK_AB R8, RZ, R8 ;  /* 0x00000008ff08723e */ /* 0x000fc800000000ff */
[----:B-1----:R-:W-:Y:S02]  /*1db90*/  PRMT R12, R8, 0x7610, R12 ;  /* 0x00007610080c7816 */ /* 0x002fe4000000000c */
[----:B------:R-:W-:Y:S01]  /*1dba0*/  ISETP.GT.AND P6, PT, R0, 0x71, P3 ;  /* 0x000000710000780c */ /* 0x000fe20001fc4270 */
[----:B--2---:R-:W-:-:S05]  /*1dbb0*/  FMUL R3, R3, R2 ;  /* 0x0000000203037220 */ /* 0x004fca0000400000 */
[----:B------:R-:W-:Y:S01]  /*1dbc0*/  F2FP.F16.F32.PACK_AB R10, RZ, R3 ;  /* 0x00000003ff0a723e */ /* 0x000fe200000000ff */
[----:B------:R-:W-:-:S05]  /*1dbd0*/  FMUL R3, R235, R2 ;  /* 0x00000002eb037220 */ /* 0x000fca0000400000 */
[----:B------:R-:W-:Y:S01]  /*1dbe0*/  F2FP.F16.F32.PACK_AB R9, RZ, R3 ;  /* 0x00000003ff09723e */ /* 0x000fe200000000ff */
[-C--:B------:R-:W-:Y:S01]  /*1dbf0*/  FMUL R3, R234, R2.reuse ;  /* 0x00000002ea037220 */ /* 0x080fe20000400000 */
[----:B------:R0:W-:Y:S04]  /*1dc00*/  @P0 STG.E.U16 desc[UR44][R6.64+0x90], R10 ;  /* 0x0000900a06000986 */ /* 0x0001e8000c10152c */
[----:B------:R-:W-:Y:S02]  /*1dc10*/  F2FP.F16.F32.PACK_AB R3, RZ, R3 ;  /* 0x00000003ff03723e */ /* 0x000fe400000000ff */
[----:B------:R-:W-:Y:S01]  /*1dc20*/  PRMT R11, R9, 0x7610, R11 ;  /* 0x00007610090b7816 */ /* 0x000fe2000000000b */
[-C--:B------:R-:W-:Y:S01]  /*1dc30*/  FMUL R9, R232, R2.reuse ;  /* 0x00000002e8097220 */ /* 0x080fe20000400000 */
[----:B0-----:R-:W-:Y:S01]  /*1dc40*/  PRMT R10, R3, 0x7610, R10 ;  /* 0x00007610030a7816 */ /* 0x001fe2000000000a */
[----:B------:R-:W-:-:S02]  /*1dc50*/  FMUL R3, R231, R2 ;  /* 0x00000002e7037220 */ /* 0x000fc40000400000 */
[----:B------:R0:W-:Y:S01]  /*1dc60*/  @P1 STG.E.U16 desc[UR44][R6.64+0x92], R11 ;  /* 0x0000920b06001986 */ /* 0x0001e2000c10152c */
[----:B------:R-:W-:Y:S02]  /*1dc70*/  ISETP.GT.AND P1, PT, R0, 0x50, P2 ;  /* 0x000000500000780c */ /* 0x000fe40001724270 */
[----:B------:R-:W-:Y:S02]  /*1dc80*/  F2FP.F16.F32.PACK_AB R9, RZ, R9 ;  /* 0x00000009ff09723e */ /* 0x000fe400000000ff */
[----:B------:R-:W-:Y:S01]  /*1dc90*/  F2FP.F16.F32.PACK_AB R8, RZ, R3 ;  /* 0x00000003ff08723e */ /* 0x000fe200000000ff */
[----:B------:R-:W-:Y:S01]  /*1dca0*/  FMUL R3, R230, R2 ;  /* 0x00000002e6037220 */ /* 0x000fe20000400000 */
[C---:B------:R-:W-:Y:S01]  /*1dcb0*/  ISETP.GT.AND P0, PT, R0.reuse, 0x51, P2 ;  /* 0x000000510000780c */ /* 0x040fe20001704270 */
[----:B------:R1:W-:Y:S01]  /*1dcc0*/  @P4 STG.E.U16 desc[UR44][R4.64+0xa0], R10 ;  /* 0x0000a00a04004986 */ /* 0x0003e2000c10152c */
[----:B------:R-:W-:Y:S02]  /*1dcd0*/  ISETP.GT.AND P4, PT, R0, 0x58, P3 ;  /* 0x000000580000780c */ /* 0x000fe40001f84270 */
[----:B0-----:R-:W-:-:S02]  /*1dce0*/  PRMT R11, R9, 0x7610, R11 ;  /* 0x00007610090b7816 */ /* 0x001fc4000000000b */
[----:B------:R-:W-:Y:S01]  /*1dcf0*/  F2FP.F16.F32.PACK_AB R9, RZ, R3 ;  /* 0x00000003ff09723e */ /* 0x000fe200000000ff */
[-C--:B------:R-:W-:Y:S01]  /*1dd00*/  FMUL R3, R228, R2.reuse ;  /* 0x00000002e4037220 */ /* 0x080fe20000400000 */
[----:B------:R-:W-:Y:S01]  /*1dd10*/  PRMT R13, R8, 0x7610, R13 ;  /* 0x00007610080d7816 */ /* 0x000fe2000000000d */
[----:B------:R-:W-:Y:S01]  /*1dd20*/  FMUL R8, R229, R2 ;  /* 0x00000002e5087220 */ /* 0x000fe20000400000 */
[----:B------:R-:W-:Y:S01]  /*1dd30*/  @P5 STG.E.U16 desc[UR44][R4.64+0xa2], R12 ;  /* 0x0000a20c04005986 */ /* 0x000fe2000c10152c */
[----:B------:R-:W-:Y:S02]  /*1dd40*/  ISETP.GT.AND P5, PT, R0, 0x59, P3 ;  /* 0x000000590000780c */ /* 0x000fe40001fa4270 */
[----:B------:R-:W-:Y:S01]  /*1dd50*/  F2FP.F16.F32.PACK_AB R3, RZ, R3 ;  /* 0x00000003ff03723e */ /* 0x000fe200000000ff */
[----:B------:R0:W-:Y:S01]  /*1dd60*/  @P1 STG.E.U16 desc[UR44][R6.64+0xa0], R11 ;  /* 0x0000a00b06001986 */ /* 0x0001e2000c10152c */
[----:B-1----:R-:W-:Y:S01]  /*1dd70*/  F2FP.F16.F32.PACK_AB R10, RZ, R8 ;  /* 0x00000008ff0a723e */ /* 0x002fe200000000ff */
[----:B------:R-:W-:-:S02]  /*1dd80*/  FMUL R8, R227, R2 ;  /* 0x00000002e3087220 */ /* 0x000fc40000400000 */
[----:B------:R-:W-:Y:S01]  /*1dd90*/  @P0 STG.E.U16 desc[UR44][R6.64+0xa2], R13 ;  /* 0x0000a20d06000986 */ /* 0x000fe2000c10152c */
[C---:B------:R-:W-:Y:S02]  /*1dda0*/  ISETP.GT.AND P0, PT, R0.reuse, 0x58, P2 ;  /* 0x000000580000780c */ /* 0x040fe40001704270 */
[C---:B------:R-:W-:Y:S01]  /*1ddb0*/  ISETP.GT.AND P1, PT, R0.reuse, 0x59, P2 ;  /* 0x000000590000780c */ /* 0x040fe20001724270 */
[----:B------:R1:W-:Y:S01]  /*1ddc0*/  @P4 STG.E.U16 desc[UR44][R4.64+0xb0], R9 ;  /* 0x0000b00904004986 */ /* 0x0003e2000c10152c */
[----:B------:R-:W-:Y:S02]  /*1ddd0*/  ISETP.GT.AND P4, PT, R0, 0x60, P3 ;  /* 0x000000600000780c */ /* 0x000fe40001f84270 */
[----:B0-----:R-:W-:Y:S01]  /*1dde0*/  PRMT R11, R3, 0x7610, R11 ;  /* 0x00007610030b7816 */ /* 0x001fe2000000000b */
[----:B------:R-:W-:Y:S01]  /*1ddf0*/  FMUL R3, R226, R2 ;  /* 0x00000002e2037220 */ /* 0x000fe20000400000 */
[----:B------:R-:W-:Y:S01]  /*1de00*/  F2FP.F16.F32.PACK_AB R8, RZ, R8 ;  /* 0x00000008ff08723e */ /* 0x000fe200000000ff */
[----:B------:R0:W-:Y:S03]  /*1de10*/  @P5 STG.E.U16 desc[UR44][R4.64+0xb2], R10 ;  /* 0x0000b20a04005986 */ /* 0x0001e6000c10152c */
[----:B-1----:R-:W-:Y:S01]  /*1de20*/  F2FP.F16.F32.PACK_AB R9, RZ, R3 ;  /* 0x00000003ff09723e */ /* 0x002fe200000000ff */
[-C--:B------:R-:W-:Y:S01]  /*1de30*/  FMUL R3, R225, R2.reuse ;  /* 0x00000002e1037220 */ /* 0x080fe20000400000 */
[----:B------:R-:W-:Y:S01]  /*1de40*/  PRMT R12, R8, 0x7610, R12 ;  /* 0x00007610080c7816 */ /* 0x000fe2000000000c */
[----:B------:R-:W-:Y:S01]  /*1de50*/  FMUL R8, R224, R2 ;  /* 0x00000002e0087220 */ /* 0x000fe20000400000 */
[----:B------:R1:W-:Y:S01]  /*1de60*/  @P0 STG.E.U16 desc[UR44][R6.64+0xb0], R11 ;  /* 0x0000b00b06000986 */ /* 0x0003e2000c10152c */
[----:B0-----:R-:W-:-:S02]  /*1de70*/  PRMT R10, R9, 0x7610, R10 ;  /* 0x00007610090a7816 */ /* 0x001fc4000000000a */
[----:B------:R-:W-:Y:S01]  /*1de80*/  F2FP.F16.F32.PACK_AB R3, RZ, R3 ;  /* 0x00000003ff03723e */ /* 0x000fe200000000ff */
[----:B------:R0:W-:Y:S01]  /*1de90*/  @P1 STG.E.U16 desc[UR44][R6.64+0xb2], R12 ;  /* 0x0000b20c06001986 */ /* 0x0001e2000c10152c */
[C---:B------:R-:W-:Y:S01]  /*1dea0*/  ISETP.GT.AND P5, PT, R0.reuse, 0x61, P3 ;  /* 0x000000610000780c */ /* 0x040fe20001fa4270 */
[-C--:B------:R-:W-:Y:S01]  /*1deb0*/  FMUL R9, R223, R2.reuse ;  /* 0x00000002df097220 */ /* 0x080fe20000400000 */
[C---:B------:R-:W-:Y:S01]  /*1dec0*/  ISETP.GT.AND P1, PT, R0.reuse, 0x60, P2 ;  /* 0x000000600000780c */ /* 0x040fe20001724270 */
[----:B------:R-:W-:Y:S01]  /*1ded0*/  @P4 STG.E.U16 desc[UR44][R4.64+0xc0], R10 ;  /* 0x0000c00a04004986 */ /* 0x000fe2000c10152c */
[----:B------:R-:W-:Y:S02]  /*1dee0*/  ISETP.GT.AND P4, PT, R0, 0x61, P2 ;  /* 0x000000610000780c */ /* 0x000fe40001784270 */
[----:B-1----:R-:W-:Y:S01]  /*1def0*/  PRMT R11, R3, 0x7610, R11 ;  /* 0x00007610030b7816 */ /* 0x002fe2000000000b */
[----:B------:R-:W-:Y:S01]  /*1df00*/  FMUL R3, R222, R2 ;  /* 0x00000002de037220 */ /* 0x000fe20000400000 */
[----:B------:R-:W-:-:S02]  /*1df10*/  F2FP.F16.F32.PACK_AB R8, RZ, R8 ;  /* 0x00000008ff08723e */ /* 0x000fc400000000ff */
[----:B------:R-:W-:Y:S02]  /*1df20*/  F2FP.F16.F32.PACK_AB R9, RZ, R9 ;  /* 0x00000009ff09723e */ /* 0x000fe400000000ff */
[----:B0-----:R-:W-:Y:S02]  /*1df30*/  PRMT R12, R8, 0x7610, R12 ;  /* 0x00007610080c7816 */ /* 0x001fe4000000000c */
[----:B------:R-:W-:Y:S01]  /*1df40*/  F2FP.F16.F32.PACK_AB R8, RZ, R3 ;  /* 0x00000003ff08723e */ /* 0x000fe200000000ff */
[-C--:B------:R-:W-:Y:S01]  /*1df50*/  FMUL R3, R221, R2.reuse ;  /* 0x00000002dd037220 */ /* 0x080fe20000400000 */
[----:B------:R-:W-:Y:S01]  /*1df60*/  PRMT R13, R9, 0x7610, R13 ;  /* 0x00007610090d7816 */ /* 0x000fe2000000000d */
[----:B------:R0:W-:Y:S01]  /*1df70*/  @P5 STG.E.U16 desc[UR44][R4.64+0xc2], R11 ;  /* 0x0000c20b04005986 */ /* 0x0001e2000c10152c */
[----:B------:R-:W-:Y:S02]  /*1df80*/  ISETP.GT.AND P0, PT, R0, 0x68, P3 ;  /* 0x000000680000780c */ /* 0x000fe40001f04270 */
[----:B------:R-:W-:Y:S01]  /*1df90*/  F2FP.F16.F32.PACK_AB R9, RZ, R3 ;  /* 0x00000003ff09723e */ /* 0x000fe200000000ff */
[----:B------:R1:W-:Y:S01]  /*1dfa0*/  @P1 STG.E.U16 desc[UR44][R6.64+0xc0], R12 ;  /* 0x0000c00c06001986 */ /* 0x0003e2000c10152c */
[----:B------:R-:W-:-:S03]  /*1dfb0*/  FMUL R3, R219, R2 ;  /* 0x00000002db037220 */ /* 0x000fc60000400000 */
[----:B------:R-:W-:Y:S01]  /*1dfc0*/  @P4 STG.E.U16 desc[UR44][R6.64+0xc2], R13 ;  /* 0x0000c20d06004986 */ /* 0x000fe2000c10152c */
[----:B------:R-:W-:Y:S02]  /*1dfd0*/  ISETP.GT.AND P4, PT, R0, 0x69, P3 ;  /* 0x000000690000780c */ /* 0x000fe40001f84270 */
[----:B------:R-:W-:Y:S01]  /*1dfe0*/  PRMT R14, R8, 0x7610, R14 ;  /* 0x00007610080e7816 */ /* 0x000fe2000000000e */
[-C--:B------:R-:W-:Y:S01]  /*1dff0*/  FMUL R8, R220, R2.reuse ;  /* 0x00000002dc087220 */ /* 0x080fe20000400000 */
[----:B------:R-:W-:Y:S02]  /*1e000*/  F2FP.F16.F32.PACK_AB R3, RZ, R3 ;  /* 0x00000003ff03723e */ /* 0x000fe400000000ff */
[----:B------:R-:W-:Y:S01]  /*1e010*/  ISETP.GT.AND P1, PT, R0, 0x68, P2 ;  /* 0x000000680000780c */ /* 0x000fe20001724270 */
[----:B------:R-:W-:Y:S01]  /*1e020*/  @P0 STG.E.U16 desc[UR44][R4.64+0xd0], R14 ;  /* 0x0000d00e04000986 */ /* 0x000fe2000c10152c */
[----:B0-----:R-:W-:Y:S01]  /*1e030*/  PRMT R11, R3, 0x7610, R11 ;  /* 0x00007610030b7816 */ /* 0x001fe2000000000b */
[----:B------:R-:W-:Y:S01]  /*1e040*/  FMUL R3, R217, R2 ;  /* 0x00000002d9037220 */ /* 0x000fe20000400000 */
[----:B------:R-:W-:Y:S01]  /*1e050*/  F2FP.F16.F32.PACK_AB R10, RZ, R8 ;  /* 0x00000008ff0a723e */ /* 0x000fe200000000ff */
[----:B------:R-:W-:Y:S01]  /*1e060*/  FMUL R8, R218, R2 ;  /* 0x00000002da087220 */ /* 0x000fe20000400000 */
[C---:B------:R-:W-:Y:S01]  /*1e070*/  ISETP.GT.AND P0, PT, R0.reuse, 0x69, P2 ;  /* 0x000000690000780c */ /* 0x040fe20001704270 */
[----:B------:R0:W-:Y:S01]  /*1e080*/  @P4 STG.E.U16 desc[UR44][R4.64+0xd2], R9 ;  /* 0x0000d20904004986 */ /* 0x0001e2000c10152c */
[----:B------:R-:W-:-:S02]  /*1e090*/  ISETP.GT.AND P5, PT, R0, 0x70, P3 ;  /* 0x000000700000780c */ /* 0x000fc40001fa4270 */
[----:B------:R-:W-:-:S04]  /*1e0a0*/  F2FP.F16.F32.PACK_AB R8, RZ, R8 ;  /* 0x00000008ff08723e */ /* 0x000fc800000000ff */
[----:B-1----:R-:W-:Y:S02]  /*1e0b0*/  PRMT R12, R8, 0x7610, R12 ;  /* 0x00007610080c7816 */ /* 0x002fe4000000000c */
[----:B0-----:R-:W-:Y:S01]  /*1e0c0*/  F2FP.F16.F32.PACK_AB R9, RZ, R3 ;  /* 0x00000003ff09723e */ /* 0x001fe200000000ff */
[-C--:B------:R-:W-:Y:S01]  /*1e0d0*/  FMUL R3, R216, R2.reuse ;  /* 0x00000002d8037220 */ /* 0x080fe20000400000 */
[----:B------:R-:W-:Y:S01]  /*1e0e0*/  FMUL R8, R215, R2 ;  /* 0x00000002d7087220 */ /* 0x000fe20000400000 */
[----:B------:R0:W-:Y:S03]  /*1e0f0*/  @P1 STG.E.U16 desc[UR44][R6.64+0xd0], R10 ;  /* 0x0000d00a06001986 */ /* 0x0001e6000c10152c */
[----:B------:R-:W-:Y:S01]  /*1e100*/  F2FP.F16.F32.PACK_AB R3, RZ, R3 ;  /* 0x00000003ff03723e */ /* 0x000fe200000000ff */
[----:B------:R1:W-:Y:S01]  /*1e110*/  @P0 STG.E.U16 desc[UR44][R6.64+0xd2], R11 ;  /* 0x0000d20b06000986 */ /* 0x0003e2000c10152c */
[----:B------:R-:W-:-:S02]  /*1e120*/  ISETP.GT.AND P1, PT, R0, 0x70, P2 ;  /* 0x000000700000780c */ /* 0x000fc40001724270 */
[----:B------:R-:W-:Y:S01]  /*1e130*/  F2FP.F16.F32.PACK_AB R8, RZ, R8 ;  /* 0x00000008ff08723e */ /* 0x000fe200000000ff */
[----:B------:R2:W-:Y:S01]  /*1e140*/  @P5 STG.E.U16 desc[UR44][R4.64+0xe0], R12 ;  /* 0x0000e00c04005986 */ /* 0x0005e2000c10152c */
[----:B0-----:R-:W-:Y:S01]  /*1e150*/  PRMT R10, R9, 0x7610, R10 ;  /* 0x00007610090a7816 */ /* 0x001fe2000000000a */
[-C--:B------:R-:W-:Y:S01]  /*1e160*/  FMUL R9, R214, R2.reuse ;  /* 0x00000002d6097220 */ /* 0x080fe20000400000 */
[----:B-1----:R-:W-:Y:S01]  /*1e170*/  PRMT R11, R3, 0x7610, R11 ;  /* 0x00007610030b7816 */ /* 0x002fe2000000000b */
[----:B------:R-:W-:-:S03]  /*1e180*/  FMUL R3, R213, R2 ;  /* 0x00000002d5037220 */ /* 0x000fc60000400000 */
[----:B------:R-:W-:Y:S02]  /*1e190*/  F2FP.F16.F32.PACK_AB R9, RZ, R9 ;  /* 0x00000009ff09723e */ /* 0x000fe400000000ff */
[----:B--2---:R-:W-:Y:S02]  /*1e1a0*/  PRMT R12, R8, 0x7610, R12 ;  /* 0x00007610080c7816 */ /* 0x004fe4000000000c */
[----:B------:R-:W-:Y:S01]  /*1e1b0*/  F2FP.F16.F32.PACK_AB R8, RZ, R3 ;  /* 0x00000003ff08723e */ /* 0x000fe200000000ff */
[----:B------:R-:W-:Y:S01]  /*1e1c0*/  FMUL R3, R212, R2 ;  /* 0x00000002d4037220 */ /* 0x000fe20000400000 */
[C---:B------:R-:W-:Y:S02]  /*1e1d0*/  ISETP.GT.AND P4, PT, R0.reuse, 0x71, P2 ;  /* 0x000000710000780c */ /* 0x040fe40001784270 */
[----:B------:R-:W-:Y:S01]  /*1e1e0*/  ISETP.GT.AND P5, PT, R0, 0x78, P3 ;  /* 0x000000780000780c */ /* 0x000fe20001fa4270 */
[----:B------:R0:W-:Y:S01]  /*1e1f0*/  @P6 STG.E.U16 desc[UR44][R4.64+0xe2], R10 ;  /* 0x0000e20a04006986 */ /* 0x0001e2000c10152c */
[----:B------:R-:W-:-:S02]  /*1e200*/  PRMT R13, R9, 0x7610, R13 ;  /* 0x00007610090d7816 */ /* 0x000fc4000000000d */
[----:B------:R-:W-:Y:S01]  /*1e210*/  F2FP.F16.F32.PACK_AB R9, RZ, R3 ;  /* 0x00000003ff09723e */ /* 0x000fe200000000ff */
[----:B------:R1:W-:Y:S01]  /*1e220*/  @P1 STG.E.U16 desc[UR44][R6.64+0xe0], R11 ;  /* 0x0000e00b06001986 */ /* 0x0003e2000c10152c */
[----:B------:R-:W-:Y:S01]  /*1e230*/  ISETP.GT.AND P0, PT, R0, 0x79, P3 ;  /* 0x000000790000780c */ /* 0x000fe20001f04270 */
[-C--:B------:R-:W-:Y:S01]  /*1e240*/  FMUL R3, R210, R2.reuse ;  /* 0x00000002d2037220 */ /* 0x080fe20000400000 */
[----:B------:R-:W-:Y:S02]  /*1e250*/  ISETP.GT.AND P1, PT, R0, 0x78, P2 ;  /* 0x000000780000780c */ /* 0x000fe40001724270 */
[----:B------:R-:W-:Y:S01]  /*1e260*/  PRMT R14, R8, 0x7610, R14 ;  /* 0x00007610080e7816 */ /* 0x000fe2000000000e */
[----:B------:R-:W-:Y:S01]  /*1e270*/  FMUL R8, R211, R2 ;  /* 0x00000002d3087220 */ /* 0x000fe20000400000 */
[----:B------:R-:W-:Y:S01]  /*1e280*/  F2FP.F16.F32.PACK_AB R3, RZ, R3 ;  /* 0x00000003ff03723e */ /* 0x000fe200000000ff */
[----:B------:R2:W-:Y:S01]  /*1e290*/  @P4 STG.E.U16 desc[UR44][R6.64+0xe2], R12 ;  /* 0x0000e20c06004986 */ /* 0x0005e2000c10152c */
[----:B------:R-:W-:-:S02]  /*1e2a0*/  ISETP.GT.AND P4, PT, R0, 0x79, P2 ;  /* 0x000000790000780c */ /* 0x000fc40001784270 */
[----:B0-----:R-:W-:Y:S01]  /*1e2b0*/  F2FP.F16.F32.PACK_AB R10, RZ, R8 ;  /* 0x00000008ff0a723e */ /* 0x001fe200000000ff */
[----:B------:R-:W-:Y:S01]  /*1e2c0*/  @P5 STG.E.U16 desc[UR44][R4.64+0xf0], R13 ;  /* 0x0000f00d04005986 */ /* 0x000fe2000c10152c */
[----:B-1----:R-:W-:Y:S01]  /*1e2d0*/  PRMT R11, R3, 0x7610, R11 ;  /* 0x00007610030b7816 */ /* 0x002fe2000000000b */
[-C--:B------:R-:W-:Y:S01]  /*1e2e0*/  FMUL R3, R208, R2.reuse ;  /* 0x00000002d0037220 */ /* 0x080fe20000400000 */
[----:B------:R-:W-:Y:S01]  /*1e2f0*/  FMUL R8, R209, R2 ;  /* 0x00000002d1087220 */ /* 0x000fe20000400000 */
[C---:B------:R-:W-:Y:S01]  /*1e300*/  ISETP.GT.AND P5, PT, R0.reuse, 0x80, P3 ;  /* 0x000000800000780c */ /* 0x040fe20001fa4270 */
[----:B------:R-:W-:Y:S01]  /*1e310*/  @P0 STG.E.U16 desc[UR44][R4.64+0xf2], R14 ;  /* 0x0000f20e04000986 */ /* 0x000fe2000c10152c */
[----:B------:R-:W-:-:S03]  /*1e320*/  ISETP.GT.AND P6, PT, R0, 0x81, P3 ;  /* 0x000000810000780c */ /* 0x000fc60001fc4270 */
[----:B------:R0:W-:Y:S01]  /*1e330*/  @P1 STG.E.U16 desc[UR44][R6.64+0xf0], R9 ;  /* 0x0000f00906001986 */ /* 0x0001e2000c10152c */
[----:B------:R-:W-:-:S04]  /*1e340*/  F2FP.F16.F32.PACK_AB R8, RZ, R8 ;  /* 0x00000008ff08723e */ /* 0x000fc800000000ff */
[----:B--2---:R-:W-:Y:S01]  /*1e350*/  PRMT R12, R8, 0x7610, R12 ;  /* 0x00007610080c7816 */ /* 0x004fe2000000000c */
[-C--:B------:R-:W-:Y:S01]  /*1e360*/  FMUL R8, R206, R2.reuse ;  /* 0x00000002ce087220 */ /* 0x080fe20000400000 */
[----:B0-----:R-:W-:Y:S01]  /*1e370*/  F2FP.F16.F32.PACK_AB R9, RZ, R3 ;  /* 0x00000003ff09723e */ /* 0x001fe200000000ff */
[----:B------:R-:W-:Y:S01]  /*1e380*/  FMUL R3, R207, R2 ;  /* 0x00000002cf037220 */ /* 0x000fe20000400000 */
[----:B------:R0:W-:Y:S01]  /*1e390*/  @P4 STG.E.U16 desc[UR44][R6.64+0xf2], R10 ;  /* 0x0000f20a06004986 */ /* 0x0001e2000c10152c */
[----:B------:R-:W-:-:S03]  /*1e3a0*/  ISETP.GT.AND P0, PT, R0, 0x80, P2 ;  /* 0x000000800000780c */ /* 0x000fc60001704270 */
[----:B------:R-:W-:Y:S01]  /*1e3b0*/  F2FP.F16.F32.PACK_AB R3, RZ, R3 ;  /* 0x00000003ff03723e */ /* 0x000fe200000000ff */
[----:B------:R1:W-:Y:S01]  /*1e3c0*/  @P5 STG.E.U16 desc[UR44][R4.64+0x100], R11 ;  /* 0x0001000b04005986 */ /* 0x0003e2000c10152c */
[----:B------:R-:W-:Y:S02]  /*1e3d0*/  ISETP.GT.AND P1, PT, R0, 0x81, P2 ;  /* 0x000000810000780c */ /* 0x000fe40001724270 */
[----:B------:R-:W-:Y:S01]  /*1e3e0*/  F2FP.F16.F32.PACK_AB R8, RZ, R8 ;  /* 0x00000008ff08723e */ /* 0x000fe200000000ff */
[----:B------:R2:W-:Y:S01]  /*1e3f0*/  @P6 STG.E.U16 desc[UR44][R4.64+0x102], R12 ;  /* 0x0001020c04006986 */ /* 0x0005e2000c10152c */
[----:B0-----:R-:W-:Y:S01]  /*1e400*/  PRMT R10, R9, 0x7610, R10 ;  /* 0x00007610090a7816 */ /* 0x001fe2000000000a */
[-C--:B------:R-:W-:Y:S01]  /*1e410*/  FMUL R9, R205, R2.reuse ;  /* 0x00000002cd097220 */ /* 0x080fe20000400000 */
[----:B-1----:R-:W-:Y:S01]  /*1e420*/  PRMT R11, R3, 0x7610, R11 ;  /* 0x00007610030b7816 */ /* 0x002fe2000000000b */
[----:B------:R-:W-:Y:S01]  /*1e430*/  FMUL R3, R204, R2 ;  /* 0x00000002cc037220 */ /* 0x000fe20000400000 */
[----:B------:R-:W-:-:S02]  /*1e440*/  ISETP.GT.AND P4, PT, R0, 0x88, P3 ;  /* 0x000000880000780c */ /* 0x000fc40001f84270 */
[----:B--2---:R-:W-:Y:S02]  /*1e450*/  PRMT R12, R8, 0x7610, R12 ;  /* 0x00007610080c7816 */ /* 0x004fe4000000000c */
[----:B------:R-:W-:Y:S01]  /*1e460*/  F2FP.F16.F32.PACK_AB R8, RZ, R3 ;  /* 0x00000003ff08723e */ /* 0x000fe200000000ff */
[-C--:B------:R-:W-:Y:S01]  /*1e470*/  FMUL R3, R203, R2.reuse ;  /* 0x00000002cb037220 */ /* 0x080fe20000400000 */
[----:B------:R-:W-:Y:S02]  /*1e480*/  F2FP.F16.F32.PACK_AB R9, RZ, R9 ;  /* 0x00000009ff09723e */ /* 0x000fe400000000ff */
[C---:B------:R-:W-:Y:S01]  /*1e490*/  ISETP.GT.AND P5, PT, R0.reuse, 0x89, P3 ;  /* 0x000000890000780c */ /* 0x040fe20001fa4270 */
[----:B------:R0:W-:Y:S01]  /*1e4a0*/  @P0 STG.E.U16 desc[UR44][R6.64+0x100], R10 ;  /* 0x0001000a06000986 */ /* 0x0001e2000c10152c */
[----:B------:R-:W-:Y:S02]  /*1e4b0*/  PRMT R13, R9, 0x7610, R13 ;  /* 0x00007610090d7816 */ /* 0x000fe4000000000d */
[----:B------:R-:W-:Y:S01]  /*1e4c0*/  F2FP.F16.F32.PACK_AB R9, RZ, R3 ;  /* 0x00000003ff09723e */ /* 0x000fe200000000ff */
[----:B------:R1:W-:Y:S01]  /*1e4d0*/  @P1 STG.E.U16 desc[UR44][R6.64+0x102], R11 ;  /* 0x0001020b06001986 */ /* 0x0003e2000c10152c */
[C---:B------:R-:W-:Y:S01]  /*1e4e0*/  ISETP.GT.AND P0, PT, R0.reuse, 0x88, P2 ;  /* 0x000000880000780c */ /* 0x040fe20001704270 */
[----:B------:R-:W-:Y:S01]  /*1e4f0*/  FMUL R3, R201, R2 ;  /* 0x00000002c9037220 */ /* 0x000fe20000400000 */
[----:B------:R-:W-:-:S02]  /*1e500*/  ISETP.GT.AND P1, PT, R0, 0x89, P2 ;  /* 0x000000890000780c */ /* 0x000fc40001724270 */
[----:B------:R-:W-:Y:S01]  /*1e510*/  PRMT R14, R8, 0x7610, R14 ;  /* 0x00007610080e7816 */ /* 0x000fe2000000000e */
[----:B------:R-:W-:Y:S01]  /*1e520*/  FMUL R8, R202, R2 ;  /* 0x00000002ca087220 */ /* 0x000fe20000400000 */
[----:B------:R-:W-:Y:S01]  /*1e530*/  F2FP.F16.F32.PACK_AB R3, RZ, R3 ;  /* 0x00000003ff03723e */ /* 0x000fe200000000ff */
[----:B------:R2:W-:Y:S01]  /*1e540*/  @P4 STG.E.U16 desc[UR44][R4.64+0x110], R12 ;  /* 0x0001100c04004986 */ /* 0x0005e2000c10152c */
[----:B------:R-:W-:Y:S02]  /*1e550*/  ISETP.GT.AND P4, PT, R0, 0x90, P3 ;  /* 0x000000900000780c */ /* 0x000fe40001f84270 */
        /* <DEDUP_REMOVED lines=9> */
[----:B------:R-:W-:Y:S02]  /*1e5f0*/  F2FP.F16.F32.PACK_AB R8, RZ, R8 ;  /* 0x00000008ff08723e */ /* 0x000fe400000000ff */
[----:B------:R-:W-:Y:S01]  /*1e600*/  ISETP.GT.AND P1, PT, R0, 0x91, P2 ;  /* 0x000000910000780c */ /* 0x000fe20001724270 */
[----:B------:R1:W-:Y:S01]  /*1e610*/  @P4 STG.E.U16 desc[UR44][R4.64+0x120], R10 ;  /* 0x0001200a04004986 */ /* 0x0003e2000c10152c */
[----:B--2---:R-:W-:Y:S01]  /*1e620*/  PRMT R12, R8, 0x7610, R12 ;  /* 0x00007610080c7816 */ /* 0x004fe2000000000c */
[-C--:B------:R-:W-:Y:S01]  /*1e630*/  FMUL R8, R197, R2.reuse ;  /* 0x00000002c5087220 */ /* 0x080fe20000400000 */
[----:B0-----:R-:W-:Y:S01]  /*1e640*/  F2FP.F16.F32.PACK_AB R9, RZ, R3 ;  /* 0x00000003ff09723e */ /* 0x001fe200000000ff */
[----:B------:R-:W-:Y:S01]  /*1e650*/  FMUL R3, R198, R2 ;  /* 0x00000002c6037220 */ /* 0x000fe20000400000 */
[----:B------:R-:W-:Y:S01]  /*1e660*/  ISETP.GT.AND P4, PT, R0, 0x98, P3 ;  /* 0x000000980000780c */ /* 0x000fe20001f84270 */
[----:B------:R0:W-:Y:S03]  /*1e670*/  @P5 STG.E.U16 desc[UR44][R4.64+0x122], R11 ;  /* 0x0001220b04005986 */ /* 0x0001e6000c10152c */
[----:B------:R-:W-:-:S02]  /*1e680*/  F2FP.F16.F32.PACK_AB R3, RZ, R3 ;  /* 0x00000003ff03723e */ /* 0x000fc400000000ff */
[----:B-1----:R-:W-:Y:S01]  /*1e690*/  PRMT R10, R9, 0x7610, R10 ;  /* 0x00007610090a7816 */ /* 0x002fe2000000000a */
[----:B------:R-:W-:Y:S01]  /*1e6a0*/  FMUL R9, R196, R2 ;  /* 0x00000002c4097220 */ /* 0x000fe20000400000 */
[----:B------:R-:W-:Y:S01]  /*1e6b0*/  F2FP.F16.F32.PACK_AB R8, RZ, R8 ;  /* 0x00000008ff08723e */ /* 0x000fe200000000ff */
[----:B------:R1:W-:Y:S01]  /*1e6c0*/  @P0 STG.E.U16 desc[UR44][R6.64+0x120], R12 ;  /* 0x0001200c06000986 */ /* 0x0003e2000c10152c */
[----:B0-----:R-:W-:Y:S01]  /*1e6d0*/  PRMT R11, R3, 0x7610, R11 ;  /* 0x00007610030b7816 */ /* 0x001fe2000000000b */
[----:B------:R-:W-:Y:S01]  /*1e6e0*/  FMUL R3, R195, R2 ;  /* 0x00000002c3037220 */ /* 0x000fe20000400000 */
[C---:B------:R-:W-:Y:S01]  /*1e6f0*/  ISETP.GT.AND P5, PT, R0.reuse, 0x99, P3 ;  /* 0x000000990000780c */ /* 0x040fe20001fa4270 */
[----:B------:R0:W-:Y:S01]  /*1e700*/  @P1 STG.E.U16 desc[UR44][R6.64+0x122], R10 ;  /* 0x0001220a06001986 */ /* 0x0001e2000c10152c */
[----:B------:R-:W-:Y:S02]  /*1e710*/  ISETP.GT.AND P1, PT, R0, 0x98, P2 ;  /* 0x000000980000780c */ /* 0x000fe40001724270 */
[----:B------:R-:W-:-:S02]  /*1e720*/  F2FP.F16.F32.PACK_AB R9, RZ, R9 ;  /* 0x00000009ff09723e */ /* 0x000fc400000000ff */
[----:B-1----:R-:W-:Y:S02]  /*1e730*/  PRMT R12, R8, 0x7610, R12 ;  /* 0x00007610080c7816 */ /* 0x002fe4000000000c */
[----:B------:R-:W-:Y:S01]  /*1e740*/  F2FP.F16.F32.PACK_AB R8, RZ, R3 ;  /* 0x00000003ff08723e */ /* 0x000fe200000000ff */
[-C--:B------:R-:W-:Y:S01]  /*1e750*/  FMUL R3, R194, R2.reuse ;  /* 0x00000002c2037220 */ /* 0x080fe20000400000 */
[C---:B------:R-:W-:Y:S01]  /*1e760*/  ISETP.GT.AND P0, PT, R0.reuse, 0x99, P2 ;  /* 0x000000990000780c */ /* 0x040fe20001704270 */
[----:B------:R1:W-:Y:S01]  /*1e770*/  @P4 STG.E.U16 desc[UR44][R4.64+0x130], R11 ;  /* 0x0001300b04004986 */ /* 0x0003e2000c10152c */
[----:B------:R-:W-:Y:S02]  /*1e780*/  ISETP.GT.AND P4, PT, R0, 0xa0, P3 ;  /* 0x000000a00000780c */ /* 0x000fe40001f84270 */
[----:B------:R-:W-:Y:S02]  /*1e790*/  PRMT R13, R9, 0x7610, R13 ;  /* 0x00007610090d7816 */ /* 0x000fe4000000000d */
[----:B------:R-:W-:Y:S01]  /*1e7a0*/  F2FP.F16.F32.PACK_AB R9, RZ, R3 ;  /* 0x00000003ff09723e */ /* 0x000fe200000000ff */
[-C--:B------:R-:W-:Y:S01]  /*1e7b0*/  FMUL R3, R192, R2.reuse ;  /* 0x00000002c0037220 */ /* 0x080fe20000400000 */
[----:B------:R-:W-:Y:S01]  /*1e7c0*/  PRMT R14, R8, 0x7610, R14 ;  /* 0x00007610080e7816 */ /* 0x000fe2000000000e */
[----:B------:R-:W-:Y:S01]  /*1e7d0*/  FMUL R8, R193, R2 ;  /* 0x00000002c1087220 */ /* 0x000fe20000400000 */
[----:B------:R2:W-:Y:S01]  /*1e7e0*/  @P5 STG.E.U16 desc[UR44][R4.64+0x132], R12 ;  /* 0x0001320c04005986 */ /* 0x0005e2000c10152c */
[----:B------:R-:W-:-:S02]  /*1e7f0*/  ISETP.GT.AND P5, PT, R0, 0xa1, P3 ;  /* 0x000000a10000780c */ /* 0x000fc40001fa4270 */
[----:B------:R-:W-:Y:S01]  /*1e800*/  F2FP.F16.F32.PACK_AB R3, RZ, R3 ;  /* 0x00000003ff03723e */ /* 0x000fe200000000ff */
[----:B------:R-:W-:Y:S01]  /*1e810*/  @P1 STG.E.U16 desc[UR44][R6.64+0x130], R13 ;  /* 0x0001300d06001986 */ /* 0x000fe2000c10152c */
[----:B0-----:R-:W-:Y:S01]  /*1e820*/  F2FP.F16.F32.PACK_AB R10, RZ, R8 ;  /* 0x00000008ff0a723e */ /* 0x001fe200000000ff */
[-C--:B------:R-:W-:Y:S01]  /*1e830*/  FMUL R8, R191, R2.reuse ;  /* 0x00000002bf087220 */ /* 0x080fe20000400000 */
[----:B-1----:R-:W-:Y:S01]  /*1e840*/  PRMT R11, R3, 0x7610, R11 ;  /* 0x00007610030b7816 */ /* 0x002fe2000000000b */
[----:B------:R-:W-:Y:S01]  /*1e850*/  @P0 STG.E.U16 desc[UR44][R6.64+0x132], R14 ;  /* 0x0001320e06000986 */ /* 0x000fe2000c10152c */
[----:B------:R-:W-:Y:S01]  /*1e860*/  ISETP.GT.AND P0, PT, R0, 0xa0, P2 ;  /* 0x000000a00000780c */ /* 0x000fe20001704270 */
[----:B------:R-:W-:Y:S01]  /*1e870*/  FMUL R3, R190, R2 ;  /* 0x00000002be037220 */ /* 0x000fe20000400000 */
[C---:B------:R-:W-:Y:S01]  /*1e880*/  ISETP.GT.AND P1, PT, R0.reuse, 0xa1, P2 ;  /* 0x000000a10000780c */ /* 0x040fe20001724270 */
[----:B------:R0:W-:Y:S01]  /*1e890*/  @P4 STG.E.U16 desc[UR44][R4.64+0x140], R9 ;  /* 0x0001400904004986 */ /* 0x0001e2000c10152c */
[----:B------:R-:W-:-:S02]  /*1e8a0*/  ISETP.GT.AND P4, PT, R0, 0xa8, P3 ;  /* 0x000000a80000780c */ /* 0x000fc40001f84270 */
[----:B------:R-:W-:Y:S01]  /*1e8b0*/  F2FP.F16.F32.PACK_AB R8, RZ, R8 ;  /* 0x00000008ff08723e */ /* 0x000fe200000000ff */
[----:B------:R1:W-:Y:S03]  /*1e8c0*/  @P5 STG.E.U16 desc[UR44][R4.64+0x142], R10 ;  /* 0x0001420a04005986 */ /* 0x0003e6000c10152c */
[----:B--2---:R-:W-:Y:S02]  /*1e8d0*/  PRMT R12, R8, 0x7610, R12 ;  /* 0x00007610080c7816 */ /* 0x004fe4000000000c */
[----:B0-----:R-:W-:Y:S01]  /*1e8e0*/  F2FP.F16.F32.PACK_AB R9, RZ, R3 ;  /* 0x00000003ff09723e */ /* 0x001fe200000000ff */
[-C--:B------:R-:W-:Y:S01]  /*1e8f0*/  FMUL R3, R189, R2.reuse ;  /* 0x00000002bd037220 */ /* 0x080fe20000400000 */
[-C--:B------:R-:W-:Y:S02]  /*1e900*/  FMUL R8, R188, R2.reuse ;  /* 0x00000002bc087220 */ /* 0x080fe40000400000 */
[----:B-1----:R-:W-:Y:S01]  /*1e910*/  PRMT R10, R9, 0x7610, R10 ;  /* 0x00007610090a7816 */ /* 0x002fe2000000000a */
[----:B------:R0:W-:Y:S01]  /*1e920*/  @P0 STG.E.U16 desc[UR44][R6.64+0x140], R11 ;  /* 0x0001400b06000986 */ /* 0x0001e2000c10152c */
[----:B------:R-:W-:Y:S01]  /*1e930*/  F2FP.F16.F32.PACK_AB R3, RZ, R3 ;  /* 0x00000003ff03723e */ /* 0x000fe200000000ff */
[----:B------:R-:W-:Y:S01]  /*1e940*/  FMUL R9, R187, R2 ;  /* 0x00000002bb097220 */ /* 0x000fe20000400000 */
[C---:B------:R-:W-:Y:S01]  /*1e950*/  ISETP.GT.AND P5, PT, R0.reuse, 0xa9, P3 ;  /* 0x000000a90000780c */ /* 0x040fe20001fa4270 */
[----:B------:R1:W-:Y:S01]  /*1e960*/  @P1 STG.E.U16 desc[UR44][R6.64+0x142], R12 ;  /* 0x0001420c06001986 */ /* 0x0003e2000c10152c */
[----:B------:R-:W-:-:S03]  /*1e970*/  ISETP.GT.AND P1, PT, R0, 0xa8, P2 ;  /* 0x000000a80000780c */ /* 0x000fc60001724270 */
[----:B------:R-:W-:Y:S01]  /*1e980*/  @P4 STG.E.U16 desc[UR44][R4.64+0x150], R10 ;  /* 0x0001500a04004986 */ /* 0x000fe2000c10152c */
[----:B------:R-:W-:Y:S02]  /*1e990*/  ISETP.GT.AND P4, PT, R0, 0xa9, P2 ;  /* 0x000000a90000780c */ /* 0x000fe40001784270 */
[----:B------:R-:W-:Y:S02]  /*1e9a0*/  F2FP.F16.F32.PACK_AB R8, RZ, R8 ;  /* 0x00000008ff08723e */ /* 0x000fe400000000ff */
[----:B0-----:R-:W-:Y:S01]  /*1e9b0*/  PRMT R11, R3, 0x7610, R11 ;  /* 0x00007610030b7816 */ /* 0x001fe2000000000b */
[-C--:B------:R-:W-:Y:S01]  /*1e9c0*/  FMUL R3, R186, R2.reuse ;  /* 0x00000002ba037220 */ /* 0x080fe20000400000 */
[----:B------:R-:W-:Y:S02]  /*1e9d0*/  F2FP.F16.F32.PACK_AB R9, RZ, R9 ;  /* 0x00000009ff09723e */ /* 0x000fe400000000ff */
[----:B-1----:R-:W-:Y:S02]  /*1e9e0*/  PRMT R12, R8, 0x7610, R12 ;  /* 0x00007610080c7816 */ /* 0x002fe4000000000c */
[----:B------:R-:W-:Y:S01]  /*1e9f0*/  F2FP.F16.F32.PACK_AB R8, RZ, R3 ;  /* 0x00000003ff08723e */ /* 0x000fe200000000ff */
[----:B------:R-:W-:Y:S01]  /*1ea00*/  FMUL R3, R185, R2 ;  /* 0x00000002b9037220 */ /* 0x000fe20000400000 */
[----:B------:R-:W-:Y:S01]  /*1ea10*/  PRMT R13, R9, 0x7610, R13 ;  /* 0x00007610090d7816 */ /* 0x000fe2000000000d */
[----:B------:R0:W-:Y:S01]  /*1ea20*/  @P5 STG.E.U16 desc[UR44][R4.64+0x152], R11 ;  /* 0x0001520b04005986 */ /* 0x0001e2000c10152c */
[----:B------:R-:W-:-:S02]  /*1ea30*/  ISETP.GT.AND P0, PT, R0, 0xb0, P3 ;  /* 0x000000b00000780c */ /* 0x000fc40001f04270 */
        /* <DEDUP_REMOVED lines=26> */
[----:B------:R-:W-:Y:S02]  /*1ebe0*/  ISETP.GT.AND P1, PT, R0, 0xb8, P2 ;  /* 0x000000b80000780c */ /* 0x000fe40001724270 */
[----:B------:R-:W-:Y:S02]  /*1ebf0*/  F2FP.F16.F32.PACK_AB R8, RZ, R8 ;  /* 0x00000008ff08723e */ /* 0x000fe400000000ff */
[----:B0-----:R-:W-:Y:S01]  /*1ec00*/  PRMT R10, R9, 0x7610, R10 ;  /* 0x00007610090a7816 */ /* 0x001fe2000000000a */
[-C--:B------:R-:W-:Y:S01]  /*1ec10*/  FMUL R9, R178, R2.reuse ;  /* 0x00000002b2097220 */ /* 0x080fe20000400000 */
[----:B-1----:R-:W-:Y:S01]  /*1ec20*/  PRMT R11, R3, 0x7610, R11 ;  /* 0x00007610030b7816 */ /* 0x002fe2000000000b */
[----:B------:R-:W-:Y:S01]  /*1ec30*/  FMUL R3, R177, R2 ;  /* 0x00000002b1037220 */ /* 0x000fe20000400000 */
[----:B------:R0:W-:Y:S02]  /*1ec40*/  @P5 STG.E.U16 desc[UR44][R4.64+0x170], R12 ;  /* 0x0001700c04005986 */ /* 0x0001e4000c10152c */
[----:B------:R-:W-:-:S02]  /*1ec50*/  F2FP.F16.F32.PACK_AB R9, RZ, R9 ;  /* 0x00000009ff09723e */ /* 0x000fc400000000ff */
[C---:B------:R-:W-:Y:S02]  /*1ec60*/  ISETP.GT.AND P4, PT, R0.reuse, 0xb9, P2 ;  /* 0x000000b90000780c */ /* 0x040fe40001784270 */
[----:B------:R-:W-:Y:S02]  /*1ec70*/  ISETP.GT.AND P5, PT, R0, 0xc0, P3 ;  /* 0x000000c00000780c */ /* 0x000fe40001fa4270 */
[----:B0-----:R-:W-:Y:S02]  /*1ec80*/  PRMT R12, R8, 0x7610, R12 ;  /* 0x00007610080c7816 */ /* 0x001fe4000000000c */
[----:B------:R-:W-:Y:S01]  /*1ec90*/  F2FP.F16.F32.PACK_AB R8, RZ, R3 ;  /* 0x00000003ff08723e */ /* 0x000fe200000000ff */
[----:B------:R-:W-:Y:S01]  /*1eca0*/  FMUL R3, R176, R2 ;  /* 0x00000002b0037220 */ /* 0x000fe20000400000 */
[----:B------:R-:W-:Y:S01]  /*1ecb0*/  PRMT R13, R9, 0x7610, R13 ;  /* 0x00007610090d7816 */ /* 0x000fe2000000000d */
[----:B------:R0:W-:Y:S01]  /*1ecc0*/  @P6 STG.E.U16 desc[UR44][R4.64+0x172], R10 ;  /* 0x0001720a04006986 */ /* 0x0001e2000c10152c */
[----:B------:R-:W-:-:S02]  /*1ecd0*/  ISETP.GT.AND P0, PT, R0, 0xc1, P3 ;  /* 0x000000c10000780c */ /* 0x000fc40001f04270 */
[----:B------:R-:W-:Y:S01]  /*1ece0*/  F2FP.F16.F32.PACK_AB R9, RZ, R3 ;  /* 0x00000003ff09723e */ /* 0x000fe200000000ff */
[----:B------:R1:W-:Y:S01]  /*1ecf0*/  @P1 STG.E.U16 desc[UR44][R6.64+0x170], R11 ;  /* 0x0001700b06001986 */ /* 0x0003e2000c10152c */
[-C--:B------:R-:W-:Y:S01]  /*1ed00*/  FMUL R3, R174, R2.reuse ;  /* 0x00000002ae037220 */ /* 0x080fe20000400000 */
[----:B------:R-:W-:Y:S02]  /*1ed10*/  ISETP.GT.AND P1, PT, R0, 0xc0, P2 ;  /* 0x000000c00000780c */ /* 0x000fe40001724270 */
        /* <DEDUP_REMOVED lines=40> */
[C---:B------:R-:W-:Y:S01]  /*1efa0*/  ISETP.GT.AND P0, PT, R0.reuse, 0xd0, P2 ;  /* 0x000000d00000780c */ /* 0x040fe20001704270 */
        /* <DEDUP_REMOVED lines=11> */
[----:B------:R-:W-:Y:S01]  /*1f060*/  ISETP.GT.AND P5, PT, R0, 0xd9, P3 ;  /* 0x000000d90000780c */ /* 0x000fe20001fa4270 */
[----:B------:R-:W-:Y:S01]  /*1f070*/  FMUL R8, R164, R2 ;  /* 0x00000002a4087220 */ /* 0x000fe20000400000 */
[----:B------:R-:W-:Y:S01]  /*1f080*/  @P0 STG.E.U16 desc[UR44][R6.64+0x1a0], R14 ;  /* 0x0001a00e06000986 */ /* 0x000fe2000c10152c */
[----:B------:R-:W-:-:S03]  /*1f090*/  ISETP.GT.AND P0, PT, R0, 0xd8, P2 ;  /* 0x000000d80000780c */ /* 0x000fc60001704270 */
[----:B------:R0:W-:Y:S01]  /*1f0a0*/  @P1 STG.E.U16 desc[UR44][R6.64+0x1a2], R9 ;  /* 0x0001a20906001986 */ /* 0x0001e2000c10152c */
[----:B------:R-:W-:Y:S02]  /*1f0b0*/  F2FP.F16.F32.PACK_AB R8, RZ, R8 ;  /* 0x00000008ff08723e */ /* 0x000fe400000000ff */
[----:B------:R-:W-:Y:S02]  /*1f0c0*/  ISETP.GT.AND P1, PT, R0, 0xd9, P2 ;  /* 0x000000d90000780c */ /* 0x000fe40001724270 */
        /* <DEDUP_REMOVED lines=16> */
[----:B------:R1:W-:Y:S01]  /*1f1d0*/  @P1 STG.E.U16 desc[UR44][R6.64+0x1b2], R10 ;  /* 0x0001b20a06001986 */ /* 0x0003e2000c10152c */
[C---:B------:R-:W-:Y:S02]  /*1f1e0*/  ISETP.GT.AND P1, PT, R0.reuse, 0xe0, P2 ;  /* 0x000000e00000780c */ /* 0x040fe40001724270 */
[----:B------:R-:W-:Y:S02]  /*1f1f0*/  ISETP.GT.AND P0, PT, R0, 0xe1, P2 ;  /* 0x000000e10000780c */ /* 0x000fe40001704270 */
[----:B0-----:R-:W-:Y:S02]  /*1f200*/  PRMT R12, R8, 0x7610, R12 ;  /* 0x00007610080c7816 */ /* 0x001fe4000000000c */
[----:B------:R-:W-:Y:S01]  /*1f210*/  F2FP.F16.F32.PACK_AB R8, RZ, R3 ;  /* 0x00000003ff08723e */ /* 0x000fe200000000ff */
[----:B------:R-:W-:Y:S01]  /*1f220*/  FMUL R3, R157, R2 ;  /* 0x000000029d037220 */ /* 0x000fe20000400000 */
[----:B------:R0:W-:Y:S01]  /*1f230*/  @P4 STG.E.U16 desc[UR44][R4.64+0x1c0], R11 ;  /* 0x0001c00b04004986 */ /* 0x0001e2000c10152c */
[----:B-1----:R-:W-:-:S02]  /*1f240*/  PRMT R10, R9, 0x7610, R10 ;  /* 0x00007610090a7816 */ /* 0x002fc4000000000a */
[----:B------:R-:W-:Y:S01]  /*1f250*/  PRMT R13, R8, 0x7610, R13 ;  /* 0x00007610080d7816 */ /* 0x000fe2000000000d */
[----:B------:R-:W-:Y:S01]  /*1f260*/  @P5 STG.E.U16 desc[UR44][R4.64+0x1c2], R12 ;  /* 0x0001c20c04005986 */ /* 0x000fe2000c10152c */
[-C--:B------:R-:W-:Y:S01]  /*1f270*/  FMUL R8, R156, R2.reuse ;  /* 0x000000029c087220 */ /* 0x080fe20000400000 */
[C---:B------:R-:W-:Y:S02]  /*1f280*/  ISETP.GT.AND P4, PT, R0.reuse, 0xe8, P3 ;  /* 0x000000e80000780c */ /* 0x040fe40001f84270 */
[----:B------:R-:W-:Y:S01]  /*1f290*/  F2FP.F16.F32.PACK_AB R9, RZ, R3 ;  /* 0x00000003ff09723e */ /* 0x000fe200000000ff */
[----:B------:R-:W-:Y:S01]  /*1f2a0*/  FMUL R3, R155, R2 ;  /* 0x000000029b037220 */ /* 0x000fe20000400000 */
[C---:B------:R-:W-:Y:S02]  /*1f2b0*/  ISETP.GT.AND P5, PT, R0.reuse, 0xe9, P3 ;  /* 0x000000e90000780c */ /* 0x040fe40001fa4270 */
[----:B------:R-:W-:Y:S02]  /*1f2c0*/  ISETP.GT.AND P6, PT, R0, 0xe8, P2 ;  /* 0x000000e80000780c */ /* 0x000fe400017c4270 */
[----:B------:R-:W-:Y:S01]  /*1f2d0*/  F2FP.F16.F32.PACK_AB R8, RZ, R8 ;  /* 0x00000008ff08723e */ /* 0x000fe200000000ff */
[----:B------:R1:W-:Y:S01]  /*1f2e0*/  @P1 STG.E.U16 desc[UR44][R6.64+0x1c0], R10 ;  /* 0x0001c00a06001986 */ /* 0x0003e2000c10152c */
[----:B------:R-:W-:-:S02]  /*1f2f0*/  F2FP.F16.F32.PACK_AB R3, RZ, R3 ;  /* 0x00000003ff03723e */ /* 0x000fc400000000ff */
[C---:B------:R-:W-:Y:S01]  /*1f300*/  ISETP.GT.AND P1, PT, R17.reuse, 0x80, PT ;  /* 0x000000801100780c */ /* 0x040fe20003f24270 */
[----:B------:R2:W-:Y:S01]  /*1f310*/  @P0 STG.E.U16 desc[UR44][R6.64+0x1c2], R13 ;  /* 0x0001c20d06000986 */ /* 0x0005e2000c10152c */
[----:B------:R-:W-:Y:S02]  /*1f320*/  ISETP.GT.AND P0, PT, R17, 0x88, PT ;  /* 0x000000881100780c */ /* 0x000fe40003f04270 */
[----:B0-----:R-:W-:Y:S02]  /*1f330*/  PRMT R11, R8, 0x7610, R11 ;  /* 0x00007610080b7816 */ /* 0x001fe4000000000b */
[----:B------:R-:W-:Y:S02]  /*1f340*/  PRMT R17, R3, 0x7610, R17 ;  /* 0x0000761003117816 */ /* 0x000fe40000000011 */
[----:B-1----:R-:W-:Y:S01]  /*1f350*/  PRMT R10, R9, 0x7610, R10 ;  /* 0x00007610090a7816 */ /* 0x002fe2000000000a */
[----:B------:R-:W-:-:S04]  /*1f360*/  FMUL R3, R154, R2 ;  /* 0x000000029a037220 */ /* 0x000fc80000400000 */
[----:B------:R-:W-:Y:S01]  /*1f370*/  @P4 STG.E.U16 desc[UR44][R4.64+0x1d0], R10 ;  /* 0x0001d00a04004986 */ /* 0x000fe2000c10152c */
[----:B------:R-:W-:-:S03]  /*1f380*/  ISETP.GT.AND P4, PT, R0, 0xe9, P2 ;  /* 0x000000e90000780c */ /* 0x000fc60001784270 */
[----:B------:R0:W-:Y:S01]  /*1f390*/  @P5 STG.E.U16 desc[UR44][R4.64+0x1d2], R11 ;  /* 0x0001d20b04005986 */ /* 0x0001e2000c10152c */
[----:B------:R-:W-:-:S03]  /*1f3a0*/  ISETP.GT.AND P5, PT, R0, 0xf0, P3 ;  /* 0x000000f00000780c */ /* 0x000fc60001fa4270 */
[----:B------:R-:W-:Y:S01]  /*1f3b0*/  @P6 STG.E.U16 desc[UR44][R6.64+0x1d0], R17 ;  /* 0x0001d01106006986 */ /* 0x000fe2000c10152c */
[----:B------:R-:W-:Y:S01]  /*1f3c0*/  ISETP.GT.AND P6, PT, R0, 0xf1, P3 ;  /* 0x000000f10000780c */ /* 0x000fe20001fc4270 */
[-C--:B------:R-:W-:Y:S01]  /*1f3d0*/  FMUL R8, R153, R2.reuse ;  /* 0x0000000299087220 */ /* 0x080fe20000400000 */
[----:B------:R-:W-:Y:S01]  /*1f3e0*/  FMUL R9, R152, R2 ;  /* 0x0000000298097220 */ /* 0x000fe20000400000 */
[----:B--2---:R-:W-:-:S03]  /*1f3f0*/  F2FP.F16.F32.PACK_AB R13, RZ, R3 ;  /* 0x00000003ff0d723e */ /* 0x004fc600000000ff */
[----:B------:R-:W-:Y:S02]  /*1f400*/  F2FP.F16.F32.PACK_AB R14, RZ, R8 ;  /* 0x00000008ff0e723e */ /* 0x000fe400000000ff */
[----:B------:R-:W-:Y:S01]  /*1f410*/  F2FP.F16.F32.PACK_AB R15, RZ, R9 ;  /* 0x00000009ff0f723e */ /* 0x000fe200000000ff */
[----:B------:R-:W-:Y:S01]  /*1f420*/  @P4 STG.E.U16 desc[UR44][R6.64+0x1d2], R13 ;  /* 0x0001d20d06004986 */ /* 0x000fe2000c10152c */
[----:B------:R-:W-:-:S03]  /*1f430*/  ISETP.GT.AND P4, PT, R0, 0xf1, P2 ;  /* 0x000000f10000780c */ /* 0x000fc60001784270 */
[----:B------:R-:W-:Y:S04]  /*1f440*/  @P5 STG.E.U16 desc[UR44][R4.64+0x1e0], R14 ;  /* 0x0001e00e04005986 */ /* 0x000fe8000c10152c */
[----:B------:R-:W-:Y:S01]  /*1f450*/  @P6 STG.E.U16 desc[UR44][R4.64+0x1e2], R15 ;  /* 0x0001e20f04006986 */ /* 0x000fe2000c10152c */
[----:B------:R-:W-:Y:S01]  /*1f460*/  ISETP.GT.AND P6, PT, R0, 0xf0, P2 ;  /* 0x000000f00000780c */ /* 0x000fe200017c4270 */
[-C--:B0-----:R-:W-:Y:S01]  /*1f470*/  FMUL R11, R23, R2.reuse ;  /* 0x00000002170b7220 */ /* 0x081fe20000400000 */
[----:B------:R-:W-:-:S04]  /*1f480*/  FMUL R12, R22, R2 ;  /* 0x00000002160c7220 */ /* 0x000fc80000400000 */
[----:B------:R-:W-:Y:S02]  /*1f490*/  F2FP.F16.F32.PACK_AB R11, RZ, R11 ;  /* 0x0000000bff0b723e */ /* 0x000fe400000000ff */
[----:B------:R-:W-:Y:S02]  /*1f4a0*/  F2FP.F16.F32.PACK_AB R12, RZ, R12 ;  /* 0x0000000cff0c723e */ /* 0x000fe400000000ff */
[C---:B------:R-:W-:Y:S02]  /*1f4b0*/  ISETP.GT.AND P5, PT, R0.reuse, 0xf8, P3 ;  /* 0x000000f80000780c */ /* 0x040fe40001fa4270 */
[----:B------:R-:W-:Y:S01]  /*1f4c0*/  ISETP.GT.AND P3, PT, R0, 0xf9, P3 ;  /* 0x000000f90000780c */ /* 0x000fe20001f64270 */
[----:B------:R-:W-:Y:S01]  /*1f4d0*/  @P6 STG.E.U16 desc[UR44][R6.64+0x1e0], R11 ;  /* 0x0001e00b06006986 */ /* 0x000fe2000c10152c */
[----:B------:R-:W-:-:S03]  /*1f4e0*/  FMUL R10, R21, R2 ;  /* 0x00000002150a7220 */ /* 0x000fc60000400000 */
[----:B------:R0:W-:Y:S01]  /*1f4f0*/  @P4 STG.E.U16 desc[UR44][R6.64+0x1e2], R12 ;  /* 0x0001e20c06004986 */ /* 0x0001e2000c10152c */
[----:B------:R-:W-:Y:S01]  /*1f500*/  ISETP.GT.AND P4, PT, R0, 0xf8, P2 ;  /* 0x000000f80000780c */ /* 0x000fe20001784270 */
[-C--:B------:R-:W-:Y:S01]  /*1f510*/  FMUL R9, R20, R2.reuse ;  /* 0x0000000214097220 */ /* 0x080fe20000400000 */
[-C--:B------:R-:W-:Y:S01]  /*1f520*/  FMUL R8, R18, R2.reuse ;  /* 0x0000000212087220 */ /* 0x080fe20000400000 */
[----:B------:R-:W-:Y:S01]  /*1f530*/  FMUL R3, R19, R2 ;  /* 0x0000000213037220 */ /* 0x000fe20000400000 */
[----:B------:R-:W-:Y:S02]  /*1f540*/  F2FP.F16.F32.PACK_AB R10, RZ, R10 ;  /* 0x0000000aff0a723e */ /* 0x000fe400000000ff */
[----:B------:R-:W-:Y:S02]  /*1f550*/  ISETP.GT.AND P2, PT, R0, 0xf9, P2 ;  /* 0x000000f90000780c */ /* 0x000fe40001744270 */
[----:B------:R-:W-:Y:S02]  /*1f560*/  F2FP.F16.F32.PACK_AB R9, RZ, R9 ;  /* 0x00000009ff09723e */ /* 0x000fe400000000ff */
[----:B------:R-:W-:-:S02]  /*1f570*/  F2FP.F16.F32.PACK_AB R8, RZ, R8 ;  /* 0x00000008ff08723e */ /* 0x000fc400000000ff */
[----:B------:R-:W-:Y:S01]  /*1f580*/  F2FP.F16.F32.PACK_AB R3, RZ, R3 ;  /* 0x00000003ff03723e */ /* 0x000fe200000000ff */
[----:B------:R-:W-:Y:S01]  /*1f590*/  @P5 STG.E.U16 desc[UR44][R4.64+0x1f0], R10 ;  /* 0x0001f00a04005986 */ /* 0x000fe2000c10152c */
[----:B0-----:R-:W-:Y:S02]  /*1f5a0*/  PRMT R12, R8, 0x7610, R12 ;  /* 0x00007610080c7816 */ /* 0x001fe4000000000c */
[----:B------:R-:W-:Y:S01]  /*1f5b0*/  PRMT R11, R3, 0x7610, R11 ;  /* 0x00007610030b7816 */ /* 0x000fe2000000000b */
[----:B------:R0:W-:Y:S01]  /*1f5c0*/  @P3 STG.E.U16 desc[UR44][R4.64+0x1f2], R9 ;  /* 0x0001f20904003986 */ /* 0x0001e2000c10152c */
[----:B------:R-:W-:Y:S01]  /*1f5d0*/  @P4 MOV R8, R6 ;  /* 0x0000000600084202 */ /* 0x000fe20000000f00 */
[----:B------:R-:W-:Y:S02]  /*1f5e0*/  USHF.L.U32 UR12, UR8, 0x8, URZ ;  /* 0x00000008080c7899 */ /* 0x000fe4000800063f */
[----:B------:R-:W-:Y:S01]  /*1f5f0*/  USHF.L.U64.HI UR11, UR8, 0x8, UR9 ;  /* 0x00000008080b7899 */ /* 0x000fe20008010209 */
[----:B0-----:R-:W-:-:S03]  /*1f600*/  @P4 IMAD.MOV.U32 R9, RZ, RZ, R7 ;  /* 0x000000ffff094224 */ /* 0x001fc600078e0007 */
[----:B------:R-:W-:Y:S02]  /*1f610*/  MOV R3, UR12 ;  /* 0x0000000c00037c02 */ /* 0x000fe40008000f00 */
[----:B------:R0:W-:Y:S01]  /*1f620*/  @P4 STG.E.U16 desc[UR44][R8.64+0x1f0], R11 ;  /* 0x0001f00b08004986 */ /* 0x0001e2000c10152c */
[C---:B------:R-:W-:Y:S02]  /*1f630*/  ISETP.GT.AND P3, PT, R0.reuse, RZ, P1 ;  /* 0x000000ff0000720c */ /* 0x040fe40000f64270 */
[----:B------:R-:W-:Y:S01]  /*1f640*/  ISETP.GT.AND P4, PT, R0, 0x1, P1 ;  /* 0x000000010000780c */ /* 0x000fe20000f84270 */
[-C--:B------:R-:W-:Y:S01]  /*1f650*/  FMUL R24, R24, R2.reuse ;  /* 0x0000000218187220 */ /* 0x080fe20000400000 */
[----:B------:R-:W-:Y:S01]  /*1f660*/  FMUL R25, R25, R2 ;  /* 0x0000000219197220 */ /* 0x000fe20000400000 */
[----:B0-----:R-:W-:Y:S01]  /*1f670*/  @P2 IMAD.MOV.U32 R8, RZ, RZ, R6 ;  /* 0x000000ffff082224 */ /* 0x001fe200078e0006 */
[----:B------:R-:W-:Y:S01]  /*1f680*/  @P2 MOV R9, R7 ;  /* 0x0000000700092202 */ /* 0x000fe20000000f00 */
[----:B------:R-:W-:-:S04]  /*1f690*/  IMAD.U32 R7, RZ, RZ, UR11 ;  /* 0x0000000bff077e24 */ /* 0x000fc8000f8e00ff */
[----:B------:R0:W-:Y:S01]  /*1f6a0*/  @P2 STG.E.U16 desc[UR44][R8.64+0x1f2], R12 ;  /* 0x0001f20c08002986 */ /* 0x0001e2000c10152c */
[C---:B------:R-:W-:Y:S02]  /*1f6b0*/  IADD3 R6, P2, P6, R4.reuse, UR5, R3 ;  /* 0x0000000504067c10 */ /* 0x040fe4000fe5e003 */
[----:B------:R-:W-:Y:S02]  /*1f6c0*/  IADD3 R4, P5, R4, UR12, RZ ;  /* 0x0000000c04047c10 */ /* 0x000fe4000ffbe0ff */
[C---:B------:R-:W-:Y:S02]  /*1f6d0*/  IADD3.X R7, R5.reuse, UR4, R7, P2, P6 ;  /* 0x0000000405077c10 */ /* 0x040fe400097ec407 */
[----:B------:R-:W-:Y:S02]  /*1f6e0*/  F2FP.F16.F32.PACK_AB R24, RZ, R24 ;  /* 0x00000018ff18723e */ /* 0x000fe400000000ff */
[----:B------:R-:W-:Y:S02]  /*1f6f0*/  IADD3.X R5, R5, UR11, RZ, P5, !PT ;  /* 0x0000000b05057c10 */ /* 0x000fe4000affe4ff */
[----:B------:R-:W-:-:S02]  /*1f700*/  F2FP.F16.F32.PACK_AB R25, RZ, R25 ;  /* 0x00000019ff19723e */ /* 0x000fc400000000ff */
[C---:B------:R-:W-:Y:S01]  /*1f710*/  ISETP.GT.AND P2, PT, R0.reuse, RZ, P0 ;  /* 0x000000ff0000720c */ /* 0x040fe20000744270 */
[----:B------:R-:W-:Y:S01]  /*1f720*/  @P3 STG.E.U16 desc[UR44][R4.64], R24 ;  /* 0x0000001804003986 */ /* 0x000fe2000c10152c */
[----:B------:R-:W-:Y:S01]  /*1f730*/  ISETP.GT.AND P3, PT, R0, 0x1, P0 ;  /* 0x000000010000780c */ /* 0x000fe20000764270 */
[-C--:B------:R-:W-:Y:S02]  /*1f740*/  FMUL R26, R26, R2.reuse ;  /* 0x000000021a1a7220 */ /* 0x080fe40000400000 */
[----:B------:R-:W-:Y:S01]  /*1f750*/  @P4 STG.E.U16 desc[UR44][R4.64+0x2], R25 ;  /* 0x0000021904004986 */ /* 0x000fe2000c10152c */
[----:B------:R-:W-:Y:S01]  /*1f760*/  ISETP.GT.AND P4, PT, R0, 0x8, P1 ;  /* 0x000000080000780c */ /* 0x000fe20000f84270 */
[-C--:B------:R-:W-:Y:S01]  /*1f770*/  FMUL R27, R27, R2.reuse ;  /* 0x000000021b1b7220 */ /* 0x080fe20000400000 */
[----:B0-----:R-:W-:Y:S01]  /*1f780*/  IADD3 R8, P5, R4, UR5, RZ ;  /* 0x0000000504087c10 */ /* 0x001fe2000ffbe0ff */
[----:B------:R-:W-:Y:S01]  /*1f790*/  FMUL R28, R28, R2 ;  /* 0x000000021c1c7220 */ /* 0x000fe20000400000 */
[----:B------:R-:W-:-:S02]  /*1f7a0*/  F2FP.F16.F32.PACK_AB R26, RZ, R26 ;  /* 0x0000001aff1a723e */ /* 0x000fc400000000ff */
[----:B------:R-:W-:Y:S02]  /*1f7b0*/  IADD3.X R9, R5, UR4, RZ, P5, !PT ;  /* 0x0000000405097c10 */ /* 0x000fe4000affe4ff */
[----:B------:R-:W-:Y:S02]  /*1f7c0*/  F2FP.F16.F32.PACK_AB R27, RZ, R27 ;  /* 0x0000001bff1b723e */ /* 0x000fe400000000ff */
[----:B------:R-:W-:Y:S01]  /*1f7d0*/  F2FP.F16.F32.PACK_AB R28, RZ, R28 ;  /* 0x0000001cff1c723e */ /* 0x000fe200000000ff */
[----:B------:R-:W-:Y:S01]  /*1f7e0*/  @P2 STG.E.U16 desc[UR44][R8.64], R26 ;  /* 0x0000001a08002986 */ /* 0x000fe2000c10152c */
[C---:B------:R-:W-:Y:S02]  /*1f7f0*/  ISETP.GT.AND P5, PT, R0.reuse, 0x9, P1 ;  /* 0x000000090000780c */ /* 0x040fe40000fa4270 */
[C---:B------:R-:W-:Y:S01]  /*1f800*/  ISETP.GT.AND P2, PT, R0.reuse, 0x8, P0 ;  /* 0x000000080000780c */ /* 0x040fe20000744270 */
[----:B------:R-:W-:Y:S01]  /*1f810*/  @P3 STG.E.U16 desc[UR44][R8.64+0x2], R27 ;  /* 0x0000021b08003986 */ /* 0x000fe2000c10152c */
[-C--:B------:R-:W-:Y:S01]  /*1f820*/  FMUL R29, R29, R2.reuse ;  /* 0x000000021d1d7220 */ /* 0x080fe20000400000 */
[----:B------:R-:W-:Y:S01]  /*1f830*/  ISETP.GT.AND P3, PT, R0, 0x9, P0 ;  /* 0x000000090000780c */ /* 0x000fe20000764270 */
[-C--:B------:R-:W-:Y:S01]  /*1f840*/  FMUL R30, R30, R2.reuse ;  /* 0x000000021e1e7220 */ /* 0x080fe20000400000 */
[----:B------:R-:W-:Y:S01]  /*1f850*/  @P4 STG.E.U16 desc[UR44][R4.64+0x10], R28 ;  /* 0x0000101c04004986 */ /* 0x000fe2000c10152c */
[----:B------:R-:W-:Y:S01]  /*1f860*/  ISETP.GT.AND P4, PT, R0, 0x10, P1 ;  /* 0x000000100000780c */ /* 0x000fe20000f84270 */
[-C--:B------:R-:W-:Y:S01]  /*1f870*/  FMUL R31, R31, R2.reuse ;  /* 0x000000021f1f7220 */ /* 0x080fe20000400000 */
[----:B------:R-:W-:Y:S01]  /*1f880*/  IADD3 R10, P6, R4, UR5, RZ ;  /* 0x00000005040a7c10 */ /* 0x000fe2000ffde0ff */
[----:B------:R-:W-:Y:S01]  /*1f890*/  FMUL R32, R32, R2 ;  /* 0x0000000220207220 */ /* 0x000fe20000400000 */
[----:B------:R-:W-:-:S02]  /*1f8a0*/  F2FP.F16.F32.PACK_AB R29, RZ, R29 ;  /* 0x0000001dff1d723e */ /* 0x000fc400000000ff */
[----:B------:R-:W-:Y:S02]  /*1f8b0*/  F2FP.F16.F32.PACK_AB R30, RZ, R30 ;  /* 0x0000001eff1e723e */ /* 0x000fe400000000ff */
[----:B------:R-:W-:Y:S02]  /*1f8c0*/  IADD3.X R11, R5, UR4, RZ, P6, !PT ;  /* 0x00000004050b7c10 */ /* 0x000fe4000b7fe4ff */
[----:B------:R-:W-:Y:S01]  /*1f8d0*/  F2FP.F16.F32.PACK_AB R31, RZ, R31 ;  /* 0x0000001fff1f723e */ /* 0x000fe200000000ff */
[----:B------:R-:W-:Y:S01]  /*1f8e0*/  @P5 STG.E.U16 desc[UR44][R4.64+0x12], R29 ;  /* 0x0000121d04005986 */ /* 0x000fe2000c10152c */
[----:B------:R-:W-:Y:S02]  /*1f8f0*/  F2FP.F16.F32.PACK_AB R32, RZ, R32 ;  /* 0x00000020ff20723e */ /* 0x000fe400000000ff */
[C---:B------:R-:W-:Y:S01]  /*1f900*/  ISETP.GT.AND P5, PT, R0.reuse, 0x11, P1 ;  /* 0x000000110000780c */ /* 0x040fe20000fa4270 */
[----:B------:R-:W-:Y:S01]  /*1f910*/  @P2 STG.E.U16 desc[UR44][R10.64+0x10], R30 ;  /* 0x0000101e0a002986 */ /* 0x000fe2000c10152c */
[----:B------:R-:W-:Y:S01]  /*1f920*/  ISETP.GT.AND P2, PT, R0, 0x10, P0 ;  /* 0x000000100000780c */ /* 0x000fe20000744270 */
[----:B------:R-:W-:-:S02]  /*1f930*/  FMUL R33, R33, R2 ;  /* 0x0000000221217220 */ /* 0x000fc40000400000 */
[----:B------:R-:W-:Y:S01]  /*1f940*/  @P3 STG.E.U16 desc[UR44][R6.64+0x12], R31 ;  /* 0x0000121f06003986 */ /* 0x000fe2000c10152c */
[----:B------:R-:W-:Y:S01]  /*1f950*/  ISETP.GT.AND P3, PT, R0, 0x11, P0 ;  /* 0x000000110000780c */ /* 0x000fe20000764270 */
[-C--:B------:R-:W-:Y:S02]  /*1f960*/  FMUL R34, R34, R2.reuse ;  /* 0x0000000222227220 */ /* 0x080fe40000400000 */
[----:B------:R-:W-:Y:S01]  /*1f970*/  @P4 STG.E.U16 desc[UR44][R4.64+0x20], R32 ;  /* 0x0000202004004986 */ /* 0x000fe2000c10152c */
[----:B------:R-:W-:Y:S01]  /*1f980*/  ISETP.GT.AND P4, PT, R0, 0x18, P1 ;  /* 0x000000180000780c */ /* 0x000fe20000f84270 */
[-C--:B------:R-:W-:Y:S01]  /*1f990*/  FMUL R35, R35, R2.reuse ;  /* 0x0000000223237220 */ /* 0x080fe20000400000 */
[----:B------:R-:W-:Y:S01]  /*1f9a0*/  FMUL R36, R36, R2 ;  /* 0x0000000224247220 */ /* 0x000fe20000400000 */
[----:B------:R-:W-:Y:S02]  /*1f9b0*/  F2FP.F16.F32.PACK_AB R33, RZ, R33 ;  /* 0x00000021ff21723e */ /* 0x000fe400000000ff */
[----:B------:R-:W-:-:S02]  /*1f9c0*/  F2FP.F16.F32.PACK_AB R34, RZ, R34 ;  /* 0x00000022ff22723e */ /* 0x000fc400000000ff */
[----:B------:R-:W-:Y:S01]  /*1f9d0*/  F2FP.F16.F32.PACK_AB R35, RZ, R35 ;  /* 0x00000023ff23723e */ /* 0x000fe200000000ff */
[----:B------:R-:W-:Y:S01]  /*1f9e0*/  @P5 STG.E.U16 desc[UR44][R4.64+0x22], R33 ;  /* 0x0000222104005986 */ /* 0x000fe2000c10152c */
[----:B------:R-:W-:Y:S02]  /*1f9f0*/  F2FP.F16.F32.PACK_AB R36, RZ, R36 ;  /* 0x00000024ff24723e */ /* 0x000fe400000000ff */
[C---:B------:R-:W-:Y:S01]  /*1fa00*/  ISETP.GT.AND P5, PT, R0.reuse, 0x19, P1 ;  /* 0x000000190000780c */ /* 0x040fe20000fa4270 */
[----:B------:R-:W-:Y:S01]  /*1fa10*/  @P2 STG.E.U16 desc[UR44][R6.64+0x20], R34 ;  /* 0x0000202206002986 */ /* 0x000fe2000c10152c */
[C---:B------:R-:W-:Y:S01]  /*1fa20*/  ISETP.GT.AND P2, PT, R0.reuse, 0x18, P0 ;  /* 0x000000180000780c */ /* 0x040fe20000744270 */
[-C--:B------:R-:W-:Y:S02]  /*1fa30*/  FMUL R37, R37, R2.reuse ;  /* 0x0000000225257220 */ /* 0x080fe40000400000 */
[----:B------:R-:W-:Y:S01]  /*1fa40*/  @P3 STG.E.U16 desc[UR44][R6.64+0x22], R35 ;  /* 0x0000222306003986 */ /* 0x000fe2000c10152c */
[----:B------:R-:W-:Y:S01]  /*1fa50*/  ISETP.GT.AND P3, PT, R0, 0x19, P0 ;  /* 0x000000190000780c */ /* 0x000fe20000764270 */
[----:B------:R-:W-:-:S02]  /*1fa60*/  FMUL R38, R38, R2 ;  /* 0x0000000226267220 */ /* 0x000fc40000400000 */
[----:B------:R-:W-:Y:S01]  /*1fa70*/  @P4 STG.E.U16 desc[UR44][R4.64+0x30], R36 ;  /* 0x0000302404004986 */ /* 0x000fe2000c10152c */
[----:B------:R-:W-:Y:S01]  /*1fa80*/  ISETP.GT.AND P4, PT, R0, 0x20, P1 ;  /* 0x000000200000780c */ /* 0x000fe20000f84270 */
[-C--:B------:R-:W-:Y:S01]  /*1fa90*/  FMUL R39, R39, R2.reuse ;  /* 0x0000000227277220 */ /* 0x080fe20000400000 */
[----:B------:R-:W-:Y:S01]  /*1faa0*/  FMUL R40, R40, R2 ;  /* 0x0000000228287220 */ /* 0x000fe20000400000 */
[----:B------:R-:W-:Y:S02]  /*1fab0*/  F2FP.F16.F32.PACK_AB R37, RZ, R37 ;  /* 0x00000025ff25723e */ /* 0x000fe400000000ff */
[----:B------:R-:W-:Y:S02]  /*1fac0*/  F2FP.F16.F32.PACK_AB R38, RZ, R38 ;  /* 0x00000026ff26723e */ /* 0x000fe400000000ff */
[----:B------:R-:W-:Y:S01]  /*1fad0*/  F2FP.F16.F32.PACK_AB R39, RZ, R39 ;  /* 0x00000027ff27723e */ /* 0x000fe200000000ff */
[----:B------:R-:W-:Y:S01]  /*1fae0*/  @P5 STG.E.U16 desc[UR44][R4.64+0x32], R37 ;  /* 0x0000322504005986 */ /* 0x000fe2000c10152c */
[----:B------:R-:W-:-:S02]  /*1faf0*/  F2FP.F16.F32.PACK_AB R40, RZ, R40 ;  /* 0x00000028ff28723e */ /* 0x000fc400000000ff */
[C---:B------:R-:W-:Y:S01]  /*1fb00*/  ISETP.GT.AND P5, PT, R0.reuse, 0x21, P1 ;  /* 0x000000210000780c */ /* 0x040fe20000fa4270 */
[----:B------:R-:W-:Y:S01]  /*1fb10*/  @P2 STG.E.U16 desc[UR44][R6.64+0x30], R38 ;  /* 0x0000302606002986 */ /* 0x000fe2000c10152c */
[C---:B------:R-:W-:Y:S01]  /*1fb20*/  ISETP.GT.AND P2, PT, R0.reuse, 0x20, P0 ;  /* 0x000000200000780c */ /* 0x040fe20000744270 */
[-C--:B------:R-:W-:Y:S02]  /*1fb30*/  FMUL R41, R41, R2.reuse ;  /* 0x0000000229297220 */ /* 0x080fe40000400000 */
[----:B------:R-:W-:Y:S01]  /*1fb40*/  @P3 STG.E.U16 desc[UR44][R6.64+0x32], R39 ;  /* 0x0000322706003986 */ /* 0x000fe2000c10152c */
[----:B------:R-:W-:Y:S01]  /*1fb50*/  ISETP.GT.AND P3, PT, R0, 0x21, P0 ;  /* 0x000000210000780c */ /* 0x000fe20000764270 */
[-C--:B------:R-:W-:Y:S02]  /*1fb60*/  FMUL R42, R42, R2.reuse ;  /* 0x000000022a2a7220 */ /* 0x080fe40000400000 */
[----:B------:R-:W-:Y:S01]  /*1fb70*/  @P4 STG.E.U16 desc[UR44][R4.64+0x40], R40 ;  /* 0x0000402804004986 */ /* 0x000fe2000c10152c */
[----:B------:R-:W-:Y:S01]  /*1fb80*/  ISETP.GT.AND P4, PT, R0, 0x28, P1 ;  /* 0x000000280000780c */ /* 0x000fe20000f84270 */
[-C--:B------:R-:W-:Y:S01]  /*1fb90*/  FMUL R43, R43, R2.reuse ;  /* 0x000000022b2b7220 */ /* 0x080fe20000400000 */
[----:B------:R-:W-:Y:S01]  /*1fba0*/  FMUL R44, R44, R2 ;  /* 0x000000022c2c7220 */ /* 0x000fe20000400000 */
[----:B------:R-:W-:-:S02]  /*1fbb0*/  F2FP.F16.F32.PACK_AB R41, RZ, R41 ;  /* 0x00000029ff29723e */ /* 0x000fc400000000ff */
[----:B------:R-:W-:Y:S02]  /*1fbc0*/  F2FP.F16.F32.PACK_AB R42, RZ, R42 ;  /* 0x0000002aff2a723e */ /* 0x000fe400000000ff */
        /* <DEDUP_REMOVED lines=357> */
[----:B------:R-:W-:Y:S01]  /*21220*/  ISETP.GT.AND P2, PT, R0, 0xd8, P0 ;  /* 0x000000d80000780c */ /* 0x000fe20000744270 */
[-C--:B------:R-:W-:Y:S02]  /*21230*/  FMUL R133, R133, R2.reuse ;  /* 0x0000000285857220 */ /* 0x080fe40000400000 */
[----:B------:R-:W-:Y:S01]  /*21240*/  @P3 STG.E.U16 desc[UR44][R6.64+0x1a2], R131 ;  /* 0x0001a28306003986 */ /* 0x000fe2000c10152c */
[----:B------:R-:W-:-:S03]  /*21250*/  FMUL R134, R134, R2 ;  /* 0x0000000286867220 */ /* 0x000fc60000400000 */
[----:B------:R-:W-:Y:S01]  /*21260*/  @P4 STG.E.U16 desc[UR44][R4.64+0x1b0], R132 ;  /* 0x0001b08404004986 */ /* 0x000fe2000c10152c */
[C---:B------:R-:W-:Y:S01]  /*21270*/  ISETP.GT.AND P4, PT, R0.reuse, 0xd9, P0 ;  /* 0x000000d90000780c */ /* 0x040fe20000784270 */
[----:B------:R-:W-:Y:S01]  /*21280*/  FMUL R135, R135, R2 ;  /* 0x0000000287877220 */ /* 0x000fe20000400000 */
[----:B------:R-:W-:Y:S02]  /*21290*/  F2FP.F16.F32.PACK_AB R133, RZ, R133 ;  /* 0x00000085ff85723e */ /* 0x000fe400000000ff */
[----:B------:R-:W-:Y:S02]  /*212a0*/  F2FP.F16.F32.PACK_AB R134, RZ, R134 ;  /* 0x00000086ff86723e */ /* 0x000fe400000000ff */
[----:B------:R-:W-:Y:S01]  /*212b0*/  F2FP.F16.F32.PACK_AB R135, RZ, R135 ;  /* 0x00000087ff87723e */ /* 0x000fe200000000ff */
[----:B------:R-:W-:Y:S01]  /*212c0*/  @P5 STG.E.U16 desc[UR44][R4.64+0x1b2], R133 ;  /* 0x0001b28504005986 */ /* 0x000fe2000c10152c */
[----:B------:R-:W-:-:S03]  /*212d0*/  ISETP.GT.AND P5, PT, R0, 0xe0, P1 ;  /* 0x000000e00000780c */ /* 0x000fc60000fa4270 */
[----:B------:R-:W-:Y:S01]  /*212e0*/  @P2 STG.E.U16 desc[UR44][R6.64+0x1b0], R134 ;  /* 0x0001b08606002986 */ /* 0x000fe2000c10152c */
[----:B------:R-:W-:Y:S01]  /*212f0*/  ISETP.GT.AND P2, PT, R0, 0xe1, P1 ;  /* 0x000000e10000780c */ /* 0x000fe20000f44270 */
[-C--:B------:R-:W-:Y:S01]  /*21300*/  FMUL R136, R136, R2.reuse ;  /* 0x0000000288887220 */ /* 0x080fe20000400000 */
[C---:B------:R-:W-:Y:S01]  /*21310*/  ISETP.GT.AND P3, PT, R0.reuse, 0xe0, P0 ;  /* 0x000000e00000780c */ /* 0x040fe20000764270 */
[----:B------:R-:W-:Y:S01]  /*21320*/  @P4 STG.E.U16 desc[UR44][R6.64+0x1b2], R135 ;  /* 0x0001b28706004986 */ /* 0x000fe2000c10152c */
[-C--:B------:R-:W-:Y:S01]  /*21330*/  FMUL R137, R137, R2.reuse ;  /* 0x0000000289897220 */ /* 0x080fe20000400000 */
[----:B------:R-:W-:Y:S01]  /*21340*/  ISETP.GT.AND P4, PT, R0, 0xe1, P0 ;  /* 0x000000e10000780c */ /* 0x000fe20000784270 */
[-C--:B------:R-:W-:Y:S01]  /*21350*/  FMUL R138, R138, R2.reuse ;  /* 0x000000028a8a7220 */ /* 0x080fe20000400000 */
[----:B------:R-:W-:Y:S01]  /*21360*/  FMUL R139, R139, R2 ;  /* 0x000000028b8b7220 */ /* 0x000fe20000400000 */
[----:B------:R-:W-:Y:S02]  /*21370*/  F2FP.F16.F32.PACK_AB R136, RZ, R136 ;  /* 0x00000088ff88723e */ /* 0x000fe400000000ff */
[----:B------:R-:W-:-:S02]  /*21380*/  F2FP.F16.F32.PACK_AB R137, RZ, R137 ;  /* 0x00000089ff89723e */ /* 0x000fc400000000ff */
[----:B------:R-:W-:Y:S02]  /*21390*/  F2FP.F16.F32.PACK_AB R138, RZ, R138 ;  /* 0x0000008aff8a723e */ /* 0x000fe400000000ff */
[----:B------:R-:W-:Y:S01]  /*213a0*/  F2FP.F16.F32.PACK_AB R139, RZ, R139 ;  /* 0x0000008bff8b723e */ /* 0x000fe200000000ff */
[----:B------:R-:W-:Y:S01]  /*213b0*/  @P5 STG.E.U16 desc[UR44][R4.64+0x1c0], R136 ;  /* 0x0001c08804005986 */ /* 0x000fe2000c10152c */
[----:B------:R-:W-:-:S03]  /*213c0*/  ISETP.GT.AND P5, PT, R0, 0xe9, P1 ;  /* 0x000000e90000780c */ /* 0x000fc60000fa4270 */
[----:B------:R-:W-:Y:S01]  /*213d0*/  @P2 STG.E.U16 desc[UR44][R4.64+0x1c2], R137 ;  /* 0x0001c28904002986 */ /* 0x000fe2000c10152c */
[C---:B------:R-:W-:Y:S02]  /*213e0*/  ISETP.GT.AND P2, PT, R0.reuse, 0xe8, P1 ;  /* 0x000000e80000780c */ /* 0x040fe40000f44270 */
[C---:B------:R-:W-:Y:S01]  /*213f0*/  ISETP.GT.AND P6, PT, R0.reuse, 0xe8, P0 ;  /* 0x000000e80000780c */ /* 0x040fe200007c4270 */
[----:B------:R-:W-:Y:S01]  /*21400*/  @P3 STG.E.U16 desc[UR44][R6.64+0x1c0], R138 ;  /* 0x0001c08a06003986 */ /* 0x000fe2000c10152c */
[----:B------:R-:W-:Y:S01]  /*21410*/  ISETP.GT.AND P3, PT, R0, 0xe9, P0 ;  /* 0x000000e90000780c */ /* 0x000fe20000764270 */
[-C--:B------:R-:W-:Y:S01]  /*21420*/  FMUL R140, R140, R2.reuse ;  /* 0x000000028c8c7220 */ /* 0x080fe20000400000 */
[-C--:B------:R-:W-:Y:S01]  /*21430*/  FMUL R141, R141, R2.reuse ;  /* 0x000000028d8d7220 */ /* 0x080fe20000400000 */
[----:B------:R-:W-:Y:S01]  /*21440*/  @P4 STG.E.U16 desc[UR44][R6.64+0x1c2], R139 ;  /* 0x0001c28b06004986 */ /* 0x000fe2000c10152c */
[----:B------:R-:W-:Y:S01]  /*21450*/  ISETP.GT.AND P4, PT, R0, 0xf0, P1 ;  /* 0x000000f00000780c */ /* 0x000fe20000f84270 */
[-C--:B------:R-:W-:Y:S01]  /*21460*/  FMUL R142, R142, R2.reuse ;  /* 0x000000028e8e7220 */ /* 0x080fe20000400000 */
[-C--:B------:R-:W-:Y:S01]  /*21470*/  FMUL R143, R143, R2.reuse ;  /* 0x000000028f8f7220 */ /* 0x080fe20000400000 */
[----:B------:R-:W-:Y:S01]  /*21480*/  FMUL R144, R144, R2 ;  /* 0x0000000290907220 */ /* 0x000fe20000400000 */
[----:B------:R-:W-:-:S02]  /*21490*/  F2FP.F16.F32.PACK_AB R140, RZ, R140 ;  /* 0x0000008cff8c723e */ /* 0x000fc400000000ff */
[----:B------:R-:W-:Y:S02]  /*214a0*/  F2FP.F16.F32.PACK_AB R141, RZ, R141 ;  /* 0x0000008dff8d723e */ /* 0x000fe400000000ff */
[----:B------:R-:W-:Y:S02]  /*214b0*/  F2FP.F16.F32.PACK_AB R142, RZ, R142 ;  /* 0x0000008eff8e723e */ /* 0x000fe400000000ff */
[----:B------:R-:W-:Y:S02]  /*214c0*/  F2FP.F16.F32.PACK_AB R143, RZ, R143 ;  /* 0x0000008fff8f723e */ /* 0x000fe400000000ff */
[----:B------:R-:W-:Y:S01]  /*214d0*/  F2FP.F16.F32.PACK_AB R144, RZ, R144 ;  /* 0x00000090ff90723e */ /* 0x000fe200000000ff */
[----:B------:R-:W-:Y:S01]  /*214e0*/  @P2 STG.E.U16 desc[UR44][R4.64+0x1d0], R140 ;  /* 0x0001d08c04002986 */ /* 0x000fe2000c10152c */
[----:B------:R-:W-:-:S03]  /*214f0*/  ISETP.GT.AND P2, PT, R0, 0xf1, P1 ;  /* 0x000000f10000780c */ /* 0x000fc60000f44270 */
[----:B------:R-:W-:Y:S01]  /*21500*/  @P5 STG.E.U16 desc[UR44][R4.64+0x1d2], R141 ;  /* 0x0001d28d04005986 */ /* 0x000fe2000c10152c */
[----:B------:R-:W-:-:S03]  /*21510*/  ISETP.GT.AND P5, PT, R0, 0xf0, P0 ;  /* 0x000000f00000780c */ /* 0x000fc600007a4270 */
[----:B------:R-:W-:Y:S01]  /*21520*/  @P6 STG.E.U16 desc[UR44][R6.64+0x1d0], R142 ;  /* 0x0001d08e06006986 */ /* 0x000fe2000c10152c */
[----:B------:R-:W-:-:S03]  /*21530*/  FMUL R145, R145, R2 ;  /* 0x0000000291917220 */ /* 0x000fc60000400000 */
[----:B------:R-:W-:Y:S01]  /*21540*/  @P3 STG.E.U16 desc[UR44][R6.64+0x1d2], R143 ;  /* 0x0001d28f06003986 */ /* 0x000fe2000c10152c */
[----:B------:R-:W-:-:S03]  /*21550*/  ISETP.GT.AND P3, PT, R0, 0xf8, P1 ;  /* 0x000000f80000780c */ /* 0x000fc60000f64270 */
[----:B------:R-:W-:Y:S01]  /*21560*/  @P4 STG.E.U16 desc[UR44][R4.64+0x1e0], R144 ;  /* 0x0001e09004004986 */ /* 0x000fe2000c10152c */
[----:B------:R-:W-:Y:S01]  /*21570*/  ISETP.GT.AND P4, PT, R0, 0xf1, P0 ;  /* 0x000000f10000780c */ /* 0x000fe20000784270 */
[-C--:B------:R-:W-:Y:S01]  /*21580*/  FMUL R146, R146, R2.reuse ;  /* 0x0000000292927220 */ /* 0x080fe20000400000 */
[C---:B------:R-:W-:Y:S01]  /*21590*/  ISETP.GT.AND P1, PT, R0.reuse, 0xf9, P1 ;  /* 0x000000f90000780c */ /* 0x040fe20000f24270 */
[-C--:B------:R-:W-:Y:S01]  /*215a0*/  FMUL R147, R147, R2.reuse ;  /* 0x0000000293937220 */ /* 0x080fe20000400000 */
[----:B------:R-:W-:Y:S01]  /*215b0*/  ISETP.GT.AND P6, PT, R0, 0xf8, P0 ;  /* 0x000000f80000780c */ /* 0x000fe200007c4270 */
[-C--:B------:R-:W-:Y:S01]  /*215c0*/  FMUL R148, R148, R2.reuse ;  /* 0x0000000294947220 */ /* 0x080fe20000400000 */
[----:B------:R-:W-:Y:S01]  /*215d0*/  FMUL R149, R149, R2 ;  /* 0x0000000295957220 */ /* 0x000fe20000400000 */
[----:B------:R-:W-:Y:S02]  /*215e0*/  F2FP.F16.F32.PACK_AB R145, RZ, R145 ;  /* 0x00000091ff91723e */ /* 0x000fe400000000ff */
[----:B------:R-:W-:-:S02]  /*215f0*/  F2FP.F16.F32.PACK_AB R146, RZ, R146 ;  /* 0x00000092ff92723e */ /* 0x000fc400000000ff */
[----:B------:R-:W-:Y:S02]  /*21600*/  ISETP.GT.AND P0, PT, R0, 0xf9, P0 ;  /* 0x000000f90000780c */ /* 0x000fe40000704270 */
[----:B------:R-:W-:Y:S01]  /*21610*/  F2FP.F16.F32.PACK_AB R147, RZ, R147 ;  /* 0x00000093ff93723e */ /* 0x000fe200000000ff */
[----:B------:R-:W-:Y:S01]  /*21620*/  FMUL R150, R150, R2 ;  /* 0x0000000296967220 */ /* 0x000fe20000400000 */
[----:B------:R-:W-:Y:S02]  /*21630*/  F2FP.F16.F32.PACK_AB R148, RZ, R148 ;  /* 0x00000094ff94723e */ /* 0x000fe400000000ff */
[----:B------:R-:W-:Y:S01]  /*21640*/  F2FP.F16.F32.PACK_AB R149, RZ, R149 ;  /* 0x00000095ff95723e */ /* 0x000fe200000000ff */
[----:B------:R-:W-:Y:S01]  /*21650*/  FMUL R151, R151, R2 ;  /* 0x0000000297977220 */ /* 0x000fe20000400000 */
[----:B------:R-:W-:Y:S01]  /*21660*/  @P2 STG.E.U16 desc[UR44][R4.64+0x1e2], R145 ;  /* 0x0001e29104002986 */ /* 0x000fe2000c10152c */
[----:B------:R-:W-:-:S03]  /*21670*/  F2FP.F16.F32.PACK_AB R150, RZ, R150 ;  /* 0x00000096ff96723e */ /* 0x000fc600000000ff */
[----:B------:R-:W-:Y:S01]  /*21680*/  @P5 STG.E.U16 desc[UR44][R6.64+0x1e0], R146 ;  /* 0x0001e09206005986 */ /* 0x000fe2000c10152c */
[----:B------:R-:W-:-:S03]  /*21690*/  F2FP.F16.F32.PACK_AB R151, RZ, R151 ;  /* 0x00000097ff97723e */ /* 0x000fc600000000ff */
[----:B------:R-:W-:Y:S04]  /*216a0*/  @P4 STG.E.U16 desc[UR44][R6.64+0x1e2], R147 ;  /* 0x0001e29306004986 */ /* 0x000fe8000c10152c */
[----:B------:R-:W-:Y:S04]  /*216b0*/  @P3 STG.E.U16 desc[UR44][R4.64+0x1f0], R148 ;  /* 0x0001f09404003986 */ /* 0x000fe8000c10152c */
[----:B------:R0:W-:Y:S02]  /*216c0*/  @P1 STG.E.U16 desc[UR44][R4.64+0x1f2], R149 ;  /* 0x0001f29504001986 */ /* 0x0001e4000c10152c */
[----:B0-----:R-:W-:Y:S01]  /*216d0*/  @P6 MOV R4, R6 ;  /* 0x0000000600046202 */ /* 0x001fe20000000f00 */
[----:B------:R-:W-:-:S05]  /*216e0*/  @P6 IMAD.MOV.U32 R5, RZ, RZ, R7 ;  /* 0x000000ffff056224 */ /* 0x000fca00078e0007 */
[----:B------:R0:W-:Y:S04]  /*216f0*/  @P6 STG.E.U16 desc[UR44][R4.64+0x1f0], R150 ;  /* 0x0001f09604006986 */ /* 0x0001e8000c10152c */
[----:B------:R0:W-:Y:S02]  /*21700*/  @P0 STG.E.U16 desc[UR44][R6.64+0x1f2], R151 ;  /* 0x0001f29706000986 */ /* 0x0001e4000c10152c */
.L_x_536:
[----:B------:R-:W-:Y:S05]  /*21710*/  BSYNC B0 ;  /* 0x0000000000007941 */ /* 0x000fea0003800000 */
.L_x_28:
[----:B0-----:R-:W2:Y:S04]  /*21720*/  LDL.LU R5, [R1+0x200] ;  /* 0x0002000001057983 */ /* 0x001ea80000300800 */
[----:B------:R-:W2:Y:S01]  /*21730*/  LDL.LU R4, [R1+0x204] ;  /* 0x0002040001047983 */ /* 0x000ea20000300800 */
[----:B------:R-:W-:Y:S01]  /*21740*/  ULDC UR4, c[0x0][0xc] ;  /* 0x0000030000047ab9 */ /* 0x000fe20000000800 */
[----:B------:R-:W-:Y:S01]  /*21750*/  ULDC UR5, c[0x0][0x10] ;  /* 0x0000040000057ab9 */ /* 0x000fe20000000800 */
[----:B-----5:R-:W2:Y:S01]  /*21760*/  LDC R3, c[0x0][0x14] ;  /* 0x00000500ff037b82 */ /* 0x020ea20000000800 */
[----:B------:R-:W-:Y:S01]  /*21770*/  UIMAD.WIDE.U32 UR4, UR4, UR5, URZ ;  /* 0x00000005040472a5 */ /* 0x000fe2000f8e003f */
[----:B----4-:R-:W-:Y:S01]  /*21780*/  PRMT R0, RZ, 0x7610, R0 ;  /* 0x00007610ff007816 */ /* 0x010fe20000000000 */
[----:B------:R-:W-:Y:S01]  /*21790*/  UMOV UR41, 0xffffffff ;  /* 0xffffffff00297882 */ /* 0x000fe20000000000 */
[----:B------:R-:W-:-:S03]  /*217a0*/  UMOV UR42, 0xffffffff ;  /* 0xffffffff002a7882 */ /* 0x000fc60000000000 */
[----:B--2---:R-:W-:-:S04]  /*217b0*/  IMAD.WIDE.U32 R4, R3, UR4, R4 ;  /* 0x0000000403047c25 */ /* 0x004fc8000f8e0004 */
[----:B------:R-:W-:Y:S01]  /*217c0*/  IMAD R3, R3, UR5, RZ ;  /* 0x0000000503037c24 */ /* 0x000fe2000f8e02ff */
[----:B------:R-:W-:Y:S01]  /*217d0*/  ULDC.64 UR4, c[0x0][0x650] ;  /* 0x0001940000047ab9 */ /* 0x000fe20000000a00 */
[----:B------:R-:W-:Y:S01]  /*217e0*/  IMAD.MOV.U32 R7, RZ, RZ, R4 ;  /* 0x000000ffff077224 */ /* 0x000fe200078e0004 */
[----:B------:R-:W-:Y:S02]  /*217f0*/  ISETP.GE.U32.AND P0, PT, R4, UR4, PT ;  /* 0x0000000404007c0c */ /* 0x000fe4000bf06070 */
[----:B------:R-:W-:-:S04]  /*21800*/  IADD3 R6, R5, R3, RZ ;  /* 0x0000000305067210 */ /* 0x000fc80007ffe0ff */
[----:B------:R-:W-:Y:S01]  /*21810*/  ISETP.GE.U32.AND.EX P0, PT, R6, UR5, PT, P0 ;  /* 0x0000000506007c0c */ /* 0x000fe2000bf06100 */
[----:B------:R0:W-:Y:S04]  /*21820*/  STL [R1+0x200], R6 ;  /* 0x0002000601007387 */ /* 0x0001e80000100800 */
[----:B------:R0:W-:Y:S08]  /*21830*/  STL [R1+0x204], R7 ;  /* 0x0002040701007387 */ /* 0x0001f00000100800 */
[----:B------:R-:W-:Y:S05]  /*21840*/  @P0 BRA `(.L_x_537) ;  /* 0x0000000400880947 */ /* 0x000fea0003800000 */
[----:B------:R-:W2:Y:S01]  /*21850*/  S2UR UR6, SR_CTAID.X ;  /* 0x00000000000679c3 */ /* 0x000ea20000002500 */
[----:B------:R-:W-:Y:S01]  /*21860*/  ULDC.64 UR12, c[0x0][0x628] ;  /* 0x00018a00000c7ab9 */ /* 0x000fe20000000a00 */
[----:B------:R-:W-:Y:S01]  /*21870*/  ULDC UR4, c[0x0][0x150] ;  /* 0x0000540000047ab9 */ /* 0x000fe20000000800 */
[----:B------:R-:W-:Y:S01]  /*21880*/  ISETP.NE.U32.AND P0, PT, RZ, UR12, PT ;  /* 0x0000000cff007c0c */ /* 0x000fe2000bf05070 */
[----:B------:R-:W-:Y:S01]  /*21890*/  ULDC UR15, c[0x0][0x630] ;  /* 0x00018c00000f7ab9 */ /* 0x000fe20000000800 */
[C---:B------:R-:W-:Y:S01]  /*218a0*/  R2UR UR16, R7.reuse ;  /* 0x00000000071072ca */ /* 0x040fe200000e0000 */
[----:B------:R-:W-:Y:S01]  /*218b0*/  ULDC UR19, c[0x0][0x154] ;  /* 0x0000550000137ab9 */ /* 0x000fe20000000800 */
[----:B------:R-:W-:Y:S01]  /*218c0*/  ISETP.NE.AND.EX P0, PT, RZ, UR13, PT, P0 ;  /* 0x0000000dff007c0c */ /* 0x000fe2000bf05300 */
[----:B------:R-:W4:Y:S01]  /*218d0*/  S2UR UR18, SR_CTAID.Y ;  /* 0x00000000001279c3 */ /* 0x000f220000002600 */
[----:B------:R-:W-:Y:S02]  /*218e0*/  R2UR UR17, R6 ;  /* 0x00000000061172ca */ /* 0x000fe400000e0000 */
[----:B------:R-:W-:-:S02]  /*218f0*/  R2UR UR10, R7 ;  /* 0x00000000070a72ca */ /* 0x000fc400000e0000 */
[----:B------:R-:W-:Y:S02]  /*21900*/  R2UR UR11, R6 ;  /* 0x00000000060b72ca */ /* 0x000fe400000e0000 */
[----:B--2---:R-:W-:-:S05]  /*21910*/  I2FP.F32.U32 R0, UR6 ;  /* 0x0000000600007c45 */ /* 0x004fca0008201000 */
[----:B------:R-:W-:-:S04]  /*21920*/  FMUL R0, R0, UR4 ;  /* 0x0000000400007c20 */ /* 0x000fc80008400000 */
[----:B------:R2:W0:Y:S01]  /*21930*/  F2I.U32.TRUNC.NTZ R3, R0 ;  /* 0x0000000000037305 */ /* 0x000422000020f000 */
[----:B----4-:R-:W-:Y:S05]  /*21940*/  @!P0 BRA `(.L_x_538) ;  /* 0x0000000000308947 */ /* 0x010fea0003800000 */
        /* <DEDUP_REMOVED lines=12> */
.L_x_538:
[----:B------:R-:W-:Y:S01]  /*21a10*/  USHF.R.U64 UR42, UR10, UR15, UR11 ;  /* 0x0000000f0a2a7299 */ /* 0x000fe2000800120b */
[----:B--2---:R-:W-:Y:S01]  /*21a20*/  I2FP.F32.U32 R0, UR18 ;  /* 0x0000001200007c45 */ /* 0x004fe20008201000 */
[----:B------:R-:W-:Y:S02]  /*21a30*/  USHF.R.U32.HI UR4, URZ, UR15, UR11 ;  /* 0x0000000f3f047299 */ /* 0x000fe4000801160b */
[----:B------:R-:W-:Y:S02]  /*21a40*/  UIADD3 UR10, UP0, URZ, -UR42, URZ ;  /* 0x8000002a3f0a7290 */ /* 0x000fe4000ff1e03f */
[----:B------:R-:W-:Y:S01]  /*21a50*/  FMUL R0, R0, UR19 ;  /* 0x0000001300007c20 */ /* 0x000fe20008400000 */
[----:B------:R-:W-:Y:S01]  /*21a60*/  ULDC.64 UR12, c[0x0][0x620] ;  /* 0x00018800000c7ab9 */ /* 0x000fe20000000a00 */
[----:B------:R-:W-:Y:S01]  /*21a70*/  UIADD3.X UR4, URZ, ~UR4, URZ, UP0, !UPT ;  /* 0x800000043f047290 */ /* 0x000fe200087fe43f */
[----:B------:R-:W-:Y:S01]  /*21a80*/  UMOV UR8, UR16 ;  /* 0x0000001000087c82 */ /* 0x000fe20008000000 */
[----:B------:R-:W-:-:S02]  /*21a90*/  UMOV UR9, UR17 ;  /* 0x0000001100097c82 */ /* 0x000fc40008000000 */
[----:B------:R-:W-:Y:S01]  /*21aa0*/  UIMAD UR4, UR4, UR12, URZ ;  /* 0x0000000c040472a4 */ /* 0x000fe2000f8e023f */
[----:B------:R-:W2:Y:S01]  /*21ab0*/  F2I.U32.TRUNC.NTZ R0, R0 ;  /* 0x0000000000007305 */ /* 0x000ea2000020f000 */
[----:B------:R-:W-:Y:S01]  /*21ac0*/  UIMAD.WIDE.U32 UR8, UR10, UR12, UR8 ;  /* 0x0000000c0a0872a5 */ /* 0x000fe2000f8e0008 */
[----:B0-----:R-:W-:Y:S01]  /*21ad0*/  R2UR UR12, R3 ;  /* 0x00000000030c72ca */ /* 0x001fe200000e0000 */
[----:B------:R-:W-:Y:S01]  /*21ae0*/  UIMAD UR10, UR10, UR13, UR4 ;  /* 0x0000000d0a0a72a4 */ /* 0x000fe2000f8e0204 */
[----:B------:R-:W-:Y:S01]  /*21af0*/  ULDC UR11, c[0x0][0x618] ;  /* 0x00018600000b7ab9 */ /* 0x000fe20000000800 */
[----:B------:R-:W-:Y:S02]  /*21b00*/  ULDC UR21, c[0x0][0x658] ;  /* 0x0001960000157ab9 */ /* 0x000fe40000000800 */
[----:B------:R-:W-:Y:S01]  /*21b10*/  UIADD3 UR9, UR9, UR10, URZ ;  /* 0x0000000a09097290 */ /* 0x000fe2000fffe03f */
[----:B------:R-:W-:Y:S01]  /*21b20*/  UMOV UR15, 0xffffffff ;  /* 0xffffffff000f7882 */ /* 0x000fe20000000000 */
[----:B------:R-:W-:Y:S01]  /*21b30*/  ULDC.64 UR4, c[0x0][0x640] ;  /* 0x0001900000047ab9 */ /* 0x000fe20000000a00 */
[----:B------:R-:W-:Y:S01]  /*21b40*/  USHF.L.U32 UR15, UR15, UR21, URZ ;  /* 0x000000150f0f7299 */ /* 0x000fe2000800063f */
[----:B------:R-:W-:Y:S01]  /*21b50*/  ISETP.NE.U32.AND P0, PT, RZ, UR4, PT ;  /* 0x00000004ff007c0c */ /* 0x000fe2000bf05070 */
[----:B------:R-:W-:-:S02]  /*21b60*/  USHF.R.U64 UR16, UR8, UR11, UR9 ;  /* 0x0000000b08107299 */ /* 0x000fc40008001209 */
[----:B------:R-:W-:Y:S01]  /*21b70*/  USHF.R.U32.HI UR8, URZ, UR11, UR9 ;  /* 0x0000000b3f087299 */ /* 0x000fe20008011609 */
[----:B--2---:R-:W-:Y:S01]  /*21b80*/  R2UR UR14, R0 ;  /* 0x00000000000e72ca */ /* 0x004fe200000e0000 */
[----:B------:R-:W-:Y:S01]  /*21b90*/  ULDC UR17, c[0x0][0x608] ;  /* 0x0001820000117ab9 */ /* 0x000fe20000000800 */
[----:B------:R-:W-:Y:S01]  /*21ba0*/  ULOP3.LUT UR40, URZ, UR15, URZ, 0x33, !UPT ;  /* 0x0000000f3f287292 */ /* 0x000fe2000f8e333f */
[----:B------:R-:W-:Y:S01]  /*21bb0*/  ISETP.NE.AND.EX P0, PT, RZ, UR5, PT, P0 ;  /* 0x00000005ff007c0c */ /* 0x000fe2000bf05300 */
[----:B------:R-:W-:Y:S02]  /*21bc0*/  USHF.R.U64 UR15, UR16, UR17, UR8 ;  /* 0x00000011100f7299 */ /* 0x000fe40008001208 */
[----:B------:R-:W-:Y:S02]  /*21bd0*/  USHF.R.U32.HI UR8, URZ, UR17, UR8 ;  /* 0x000000113f087299 */ /* 0x000fe40008011608 */
[----:B------:R-:W-:Y:S02]  /*21be0*/  UIADD3 UR12, -UR12, URZ, URZ ;  /* 0x0000003f0c0c7290 */ /* 0x000fe4000fffe13f */
[----:B------:R-:W-:Y:S01]  /*21bf0*/  USHF.R.U64 UR17, UR15, UR21, UR8 ;  /* 0x000000150f117299 */ /* 0x000fe20008001208 */
[----:B------:R-:W-:Y:S01]  /*21c00*/  UMOV UR19, 0x1 ;  /* 0x0000000100137882 */ /* 0x000fe20000000000 */
[----:B------:R-:W-:Y:S01]  /*21c10*/  ULDC UR13, c[0x0][0x144] ;  /* 0x00005100000d7ab9 */ /* 0x000fe20000000800 */
[----:B------:R-:W-:Y:S01]  /*21c20*/  ULDC UR7, c[0x0][0x600] ;  /* 0x0001800000077ab9 */ /* 0x000fe20000000800 */
[----:B------:R-:W-:-:S02]  /*21c30*/  USHF.L.U32 UR24, UR19, UR21, URZ ;  /* 0x0000001513187299 */ /* 0x000fc4000800063f */
[----:B------:R-:W-:Y:S02]  /*21c40*/  USHF.R.U32.HI UR8, URZ, UR21, UR8 ;  /* 0x000000153f087299 */ /* 0x000fe40008011608 */
[----:B------:R-:W-:Y:S02]  /*21c50*/  UIMAD UR21, UR13, UR12, UR6 ;  /* 0x0000000c0d1572a4 */ /* 0x000fe4000f8e0206 */
[----:B------:R-:W-:Y:S02]  /*21c60*/  UIADD3 UR20, UR7, -0x1, URZ ;  /* 0xffffffff07147890 */ /* 0x000fe4000fffe03f */
[----:B------:R-:W-:Y:S01]  /*21c70*/  UIADD3 UR19, -UR14, URZ, URZ ;  /* 0x0000003f0e137290 */ /* 0x000fe2000fffe13f */
        /* <DEDUP_REMOVED lines=17> */
.L_x_539:
[----:B------:R-:W-:Y:S01]  /*21d90*/  UISETP.NE.AND UP0, UPT, UR39, URZ, UPT ;  /* 0x0000003f2700728c */ /* 0x000fe2000bf05270 */
[----:B------:R-:W-:Y:S01]  /*21da0*/  MOV R0, 0x1 ;  /* 0x0000000100007802 */ /* 0x000fe20000000f00 */
[----:B------:R-:W-:Y:S02]  /*21db0*/  USHF.R.U64 UR4, UR6, UR22, UR8 ;  /* 0x0000001606047299 */ /* 0x000fe40008001208 */
[----:B------:R-:W-:Y:S02]  /*21dc0*/  ULOP3.LUT UR40, UR15, UR40, URZ, 0xc0, !UPT ;  /* 0x000000280f287292 */ /* 0x000fe4000f8ec03f */
[----:B------:R-:W-:Y:S02]  /*21dd0*/  UIADD3 UR5, -UR4, URZ, URZ ;  /* 0x0000003f04057290 */ /* 0x000fe4000fffe13f */
[----:B------:R-:W-:Y:S02]  /*21de0*/  UIMAD UR40, UR24, UR4, UR40 ;  /* 0x00000004182872a4 */ /* 0x000fe4000f8e0228 */
[----:B------:R-:W-:-:S02]  /*21df0*/  ULOP3.LUT UR16, UR16, UR20, URZ, 0xc0, !UPT ;  /* 0x0000001410107292 */ /* 0x000fc4000f8ec03f */
[----:B------:R-:W-:Y:S02]  /*21e00*/  @UP0 UIMAD UR21, UR25, UR19, UR18 ;  /* 0x00000013191502a4 */ /* 0x000fe4000f8e0212 */
[----:B------:R-:W-:-:S03]  /*21e10*/  UIMAD UR4, UR5, UR23, UR17 ;  /* 0x00000017050472a4 */ /* 0x000fc6000f8e0211 */
[----:B------:R-:W-:Y:S01]  /*21e20*/  ULDC UR5, c[0x0][0x610] ;  /* 0x0001840000057ab9 */ /* 0x000fe20000000800 */
[----:B------:R-:W-:Y:S02]  /*21e30*/  UIMAD UR4, UR4, UR7, UR16 ;  /* 0x00000007040472a4 */ /* 0x000fe4000f8e0210 */
[----:B------:R-:W-:-:S04]  /*21e40*/  UIMAD UR40, UR40, UR5, UR21 ;  /* 0x00000005282872a4 */ /* 0x000fc8000f8e0215 */
[----:B------:R-:W-:Y:S02]  /*21e50*/  USEL UR41, UR4, UR40, !UP0 ;  /* 0x0000002804297287 */ /* 0x000fe4000c000000 */
[----:B------:R-:W-:-:S12]  /*21e60*/  USEL UR40, UR40, UR4, !UP0 ;  /* 0x0000000428287287 */ /* 0x000fd8000c000000 */
.L_x_537:
[----:B------:R-:W-:-:S13]  /*21e70*/  LOP3.LUT P0, RZ, R0, 0xff, RZ, 0xc0, !PT ;  /* 0x000000ff00ff7812 */ /* 0x000fda000780c0ff */
[----:B------:R-:W-:Y:S05]  /*21e80*/  @P0 BRA `(.L_x_540) ;  /* 0xfffffdf000900947 */ /* 0x000fea000383ffff */
[----:B------:R-:W-:Y:S05]  /*21e90*/  EXIT ;  /* 0x000000000000794d */ /* 0x000fea0003800000 */
.L_x_3:
[----:B------:R-:W2:Y:S01]  /*21ea0*/  LDL R5, [R1+0x204] ;  /* 0x0002040001057983 */ /* 0x000ea20000100800 */
[----:B------:R-:W-:-:S03]  /*21eb0*/  ULDC.64 UR8, c[0x0][0x650] ;  /* 0x0001940000087ab9 */ /* 0x000fc60000000a00 */
[----:B------:R-:W3:Y:S01]  /*21ec0*/  LDL R4, [R1+0x200] ;  /* 0x0002000001047983 */ /* 0x000ee20000100800 */
[----:B------:R-:W-:Y:S01]  /*21ed0*/  PRMT R0, RZ, 0x7610, R0 ;  /* 0x00007610ff007816 */ /* 0x000fe20000000000 */
[----:B------:R-:W-:Y:S01]  /*21ee0*/  IMAD.MOV.U32 R3, RZ, RZ, -0x1 ;  /* 0xffffffffff037424 */ /* 0x000fe200078e00ff */
[----:B------:R-:W-:Y:S01]  /*21ef0*/  MOV R2, 0xffffffff ;  /* 0xffffffff00027802 */ /* 0x000fe20000000f00 */
[----:B------:R-:W-:Y:S01]  /*21f00*/  IMAD.MOV.U32 R10, RZ, RZ, -0x1 ;  /* 0xffffffffff0a7424 */ /* 0x000fe200078e00ff */
[----:B--2---:R-:W-:-:S04]  /*21f10*/  ISETP.GE.U32.AND P0, PT, R5, UR8, PT ;  /* 0x0000000805007c0c */ /* 0x004fc8000bf06070 */
[----:B---3--:R-:W-:-:S13]  /*21f20*/  ISETP.GE.U32.AND.EX P0, PT, R4, UR9, PT, P0 ;  /* 0x0000000904007c0c */ /* 0x008fda000bf06100 */
[----:B------:R-:W-:Y:S05]  /*21f30*/  @P0 BRA `(.L_x_541) ;  /* 0x00000004008c0947 */ /* 0x000fea0003800000 */
[----:B------:R-:W-:Y:S01]  /*21f40*/  I2FP.F32.U32 R0, UR4 ;  /* 0x0000000400007c45 */ /* 0x000fe20008201000 */
[----:B0-----:R-:W-:Y:S01]  /*21f50*/  ULDC.64 UR16, c[0x0][0x628] ;  /* 0x00018a0000107ab9 */ /* 0x001fe20000000a00 */
        /* <DEDUP_REMOVED lines=24> */
.L_x_542:
        /* <DEDUP_REMOVED lines=24> */
[----:B------:R-:W-:Y:S01]  /*22260*/  UMOV UR19, 0x1 ;  /* 0x0000000100137882 */ /* 0x000fe20000000000 */
[----:B------:R-:W-:Y:S01]  /*22270*/  ULDC UR20, c[0x0][0x608] ;  /* 0x0001820000147ab9 */ /* 0x000fe20000000800 */
[----:B------:R-:W-:Y:S01]  /*22280*/  USHF.L.U32 UR26, UR19, UR23, URZ ;  /* 0x00000017131a7299 */ /* 0x000fe2000800063f */
[----:B------:R-:W-:Y:S01]  /*22290*/  ISETP.NE.AND.EX P0, PT, RZ, UR9, PT, P0 ;  /* 0x00000009ff007c0c */ /* 0x000fe2000bf05300 */
[----:B------:R-:W-:Y:S02]  /*222a0*/  USHF.R.U64 UR19, UR18, UR20, UR11 ;  /* 0x0000001412137299 */ /* 0x000fe4000800120b */
[----:B------:R-:W-:Y:S02]  /*222b0*/  USHF.R.U32.HI UR11, URZ, UR20, UR11 ;  /* 0x000000143f0b7299 */ /* 0x000fe4000801160b */
[----:B------:R-:W-:-:S02]  /*222c0*/  UIADD3 UR15, -UR15, URZ, URZ ;  /* 0x0000003f0f0f7290 */ /* 0x000fc4000fffe13f */
[----:B------:R-:W-:Y:S01]  /*222d0*/  USHF.R.U64 UR20, UR19, UR23, UR11 ;  /* 0x0000001713147299 */ /* 0x000fe2000800120b */
[----:B------:R-:W-:Y:S01]  /*222e0*/  ULDC UR16, c[0x0][0x144] ;  /* 0x0000510000107ab9 */ /* 0x000fe20000000800 */
[----:B------:R-:W-:Y:S01]  /*222f0*/  ULDC UR6, c[0x0][0x600] ;  /* 0x0001800000067ab9 */ /* 0x000fe20000000800 */
[----:B------:R-:W-:Y:S02]  /*22300*/  USHF.R.U32.HI UR11, URZ, UR23, UR11 ;  /* 0x000000173f0b7299 */ /* 0x000fe4000801160b */
[----:B------:R-:W-:Y:S02]  /*22310*/  UIMAD UR23, UR16, UR15, UR4 ;  /* 0x0000000f101772a4 */ /* 0x000fe4000f8e0204 */
[----:B------:R-:W-:Y:S02]  /*22320*/  UIADD3 UR22, UR6, -0x1, URZ ;  /* 0xffffffff06167890 */ /* 0x000fe4000fffe03f */
[----:B------:R-:W-:Y:S02]  /*22330*/  ULOP3.LUT UR27, URZ, UR13, URZ, 0x33, !UPT ;  /* 0x0000000d3f1b7292 */ /* 0x000fe4000f8e333f */
        /* <DEDUP_REMOVED lines=18> */
.L_x_543:
[----:B------:R-:W-:Y:S01]  /*22460*/  UISETP.NE.AND UP0, UPT, UR39, URZ, UPT ;  /* 0x0000003f2700728c */ /* 0x000fe2000bf05270 */
[----:B------:R-:W-:Y:S01]  /*22470*/  MOV R0, 0x1 ;  /* 0x0000000100007802 */ /* 0x000fe20000000f00 */
[----:B------:R-:W-:Y:S01]  /*22480*/  USHF.R.U64 UR8, UR4, UR24, UR11 ;  /* 0x0000001804087299 */ /* 0x000fe2000800120b */
[----:B------:R-:W-:Y:S01]  /*22490*/  IMAD.U32 R10, RZ, RZ, UR5 ;  /* 0x00000005ff0a7e24 */ /* 0x000fe2000f8e00ff */
[----:B------:R-:W-:Y:S02]  /*224a0*/  ULOP3.LUT UR4, UR19, UR27, URZ, 0xc0, !UPT ;  /* 0x0000001b13047292 */ /* 0x000fe4000f8ec03f */
[----:B------:R-:W-:Y:S02]  /*224b0*/  ULOP3.LUT UR18, UR18, UR22, URZ, 0xc0, !UPT ;  /* 0x0000001612127292 */ /* 0x000fe4000f8ec03f */
[----:B------:R-:W-:-:S03]  /*224c0*/  UIMAD UR4, UR26, UR8, UR4 ;  /* 0x000000081a0472a4 */ /* 0x000fc6000f8e0204 */
[----:B------:R-:W-:Y:S02]  /*224d0*/  @UP0 UIMAD UR23, UR28, UR21, UR7 ;  /* 0x000000151c1702a4 */ /* 0x000fe4000f8e0207 */
[----:B------:R-:W-:-:S03]  /*224e0*/  UIADD3 UR7, -UR8, URZ, URZ ;  /* 0x0000003f08077290 */ /* 0x000fc6000fffe13f */
[----:B------:R-:W-:Y:S01]  /*224f0*/  ULDC UR8, c[0x0][0x610] ;  /* 0x0001840000087ab9 */ /* 0x000fe20000000800 */
[----:B------:R-:W-:Y:S02]  /*22500*/  UIMAD UR7, UR7, UR25, UR20 ;  /* 0x00000019070772a4 */ /* 0x000fe4000f8e0214 */
[----:B------:R-:W-:Y:S02]  /*22510*/  UIMAD UR4, UR4, UR8, UR23 ;  /* 0x00000008040472a4 */ /* 0x000fe4000f8e0217 */
[----:B------:R-:W-:-:S04]  /*22520*/  UIMAD UR7, UR7, UR6, UR18 ;  /* 0x00000006070772a4 */ /* 0x000fc8000f8e0212 */
[----:B------:R-:W-:Y:S02]  /*22530*/  USEL UR6, UR7, UR4, !UP0 ;  /* 0x0000000407067287 */ /* 0x000fe4000c000000 */
[----:B------:R-:W-:-:S04]  /*22540*/  USEL UR4, UR4, UR7, !UP0 ;  /* 0x0000000704047287 */ /* 0x000fc8000c000000 */
[----:B------:R-:W-:Y:S02]  /*22550*/  MOV R2, UR6 ;  /* 0x0000000600027c02 */ /* 0x000fe40008000f00 */
[----:B------:R-:W-:-:S07]  /*22560*/  IMAD.U32 R3, RZ, RZ, UR4 ;  /* 0x00000004ff037e24 */ /* 0x000fce000f8e00ff */
.L_x_541:
[----:B------:R-:W-:-:S08]  /*22570*/  NOP ;  /* 0x0000000000007918 */ /* 0x000fd00000000000 */
[----:B0-----:R-:W0:-:S00]  /*22580*/  USETMAXREG.DEALLOC.CTAPOOL 0x18 ;  /* 0x00000018000079c8 */ /* 0x001e0000080e0500 */
[----:B------:R-:W-:-:S13]  /*22590*/  ISETP.NE.AND P0, PT, RZ, UR10, PT ;  /* 0x0000000aff007c0c */ /* 0x000fda000bf05270 */
[----:B------:R-:W-:Y:S05]  /*225a0*/  @P0 EXIT ;  /* 0x000000000000094d */ /* 0x000fea0003800000 */
[----:B0-----:R-:W-:Y:S01]  /*225b0*/  LOP3.LUT P0, RZ, R0, 0xff, RZ, 0xc0, !PT ;  /* 0x000000ff00ff7812 */ /* 0x001fe2000780c0ff */
[----:B------:R-:W-:Y:S01]  /*225c0*/  IMAD.MOV.U32 R6, RZ, RZ, RZ ;  /* 0x000000ffff067224 */ /* 0x000fe200078e00ff */
[----:B------:R-:W-:-:S11]  /*225d0*/  MOV R7, 0x1 ;  /* 0x0000000100077802 */ /* 0x000fd60000000f00 */
[----:B------:R-:W-:Y:S05]  /*225e0*/  @!P0 BRA `(.L_x_544) ;  /* 0x0000000c008c8947 */ /* 0x000fea0003800000 */
[----:B------:R-:W0:Y:S01]  /*225f0*/  LDC R0, c[0x0][0x28c] ;  /* 0x0000a300ff007b82 */ /* 0x000e220000000800 */
[----:B------:R-:W1:Y:S01]  /*22600*/  S2R R4, SR_TID.X ;  /* 0x0000000000047919 */ /* 0x000e620000002100 */
[----:B------:R-:W-:Y:S01]  /*22610*/  ULDC UR5, c[0x0][0x658] ;  /* 0x0001960000057ab9 */ /* 0x000fe20000000800 */
[----:B------:R-:W-:Y:S01]  /*22620*/  UMOV UR7, 0xffffffff ;  /* 0xffffffff00077882 */ /* 0x000fe20000000000 */
[----:B------:R-:W-:Y:S01]  /*22630*/  ULDC UR6, c[0x0][0xc] ;  /* 0x0000030000067ab9 */ /* 0x000fe20000000800 */
[----:B------:R-:W-:Y:S01]  /*22640*/  USHF.L.U32 UR9, UR7, UR5, URZ ;  /* 0x0000000507097299 */ /* 0x000fe2000800063f */
[----:B------:R-:W-:Y:S01]  /*22650*/  BSSY B0, `(.L_x_544) ;  /* 0x00000dc000007945 */ /* 0x000fe20003800000 */
[----:B------:R-:W-:Y:S01]  /*22660*/  UMOV UR8, 0x1 ;  /* 0x0000000100087882 */ /* 0x000fe20000000000 */
[----:B------:R-:W-:Y:S01]  /*22670*/  ULDC UR7, c[0x0][0x10] ;  /* 0x0000040000077ab9 */ /* 0x000fe20000000800 */
[----:B------:R-:W-:Y:S01]  /*22680*/  USHF.L.U32 UR5, UR8, UR5, URZ ;  /* 0x0000000508057299 */ /* 0x000fe2000800063f */
[----:B------:R-:W-:Y:S01]  /*22690*/  IMAD.MOV.U32 R9, RZ, RZ, 0x1 ;  /* 0x00000001ff097424 */ /* 0x000fe200078e00ff */
[----:B------:R-:W-:Y:S01]  /*226a0*/  UIMAD.WIDE.U32 UR6, UR6, UR7, URZ ;  /* 0x00000007060672a5 */ /* 0x000fe2000f8e003f */
[----:B------:R-:W-:Y:S01]  /*226b0*/  MOV R7, 0x1 ;  /* 0x0000000100077802 */ /* 0x000fe20000000f00 */
[----:B------:R-:W-:Y:S01]  /*226c0*/  ULDC UR8, c[0x0][0x14] ;  /* 0x0000050000087ab9 */ /* 0x000fe20000000800 */
[----:B------:R-:W-:Y:S01]  /*226d0*/  IMAD.MOV.U32 R6, RZ, RZ, RZ ;  /* 0x000000ffff067224 */ /* 0x000fe200078e00ff */
[----:B------:R-:W-:-:S02]  /*226e0*/  UIMAD.WIDE.U32 UR30, UR6, UR8, URZ ;  /* 0x00000008061e72a5 */ /* 0x000fc4000f8e003f */
[----:B------:R-:W-:Y:S01]  /*226f0*/  UIMAD UR7, UR7, UR8, URZ ;  /* 0x00000008070772a4 */ /* 0x000fe2000f8e023f */
[----:B------:R-:W-:Y:S01]  /*22700*/  ULDC UR4, c[0x0][0x600] ;  /* 0x0001800000047ab9 */ /* 0x000fe20000000800 */
[----:B------:R-:W-:Y:S02]  /*22710*/  ULOP3.LUT UR13, UR38, 0x2, URZ, 0xfc, !UPT ;  /* 0x00000002260d7892 */ /* 0x000fe4000f8efc3f */
[----:B------:R-:W-:Y:S01]  /*22720*/  UIADD3 UR4, UR4, -0x1, URZ ;  /* 0xffffffff04047890 */ /* 0x000fe2000fffe03f */
[----:B0-----:R-:W-:Y:S01]  /*22730*/  IADD3 R0, R0, 0x7f, RZ ;  /* 0x0000007f00007810 */ /* 0x001fe20007ffe0ff */
[----:B------:R-:W-:Y:S02]  /*22740*/  ULOP3.LUT UR6, URZ, UR9, URZ, 0x33, !UPT ;  /* 0x000000093f067292 */ /* 0x000fe4000f8e333f */
[----:B------:R-:W-:Y:S01]  /*22750*/  UIADD3 UR7, UR31, UR7, URZ ;  /* 0x000000071f077290 */ /* 0x000fe2000fffe03f */
[----:B------:R-:W-:Y:S01]  /*22760*/  SHF.R.S32.HI R5, RZ, 0x1f, R0 ;  /* 0x0000001fff057819 */ /* 0x000fe20000011400 */
[----:B------:R-:W-:-:S03]  /*22770*/  ULDC.64 UR40, c[0x0][0x198] ;  /* 0x0000660000287ab9 */ /* 0x000fc60000000a00 */
[----:B------:R-:W-:Y:S02]  /*22780*/  LEA.HI R0, R5, R0, RZ, 0x7 ;  /* 0x0000000005007211 */ /* 0x000fe400078f38ff */
[C---:B-1----:R-:W-:Y:S02]  /*22790*/  LOP3.LUT P3, RZ, R4.reuse, 0x7f, RZ, 0xc0, !PT ;  /* 0x0000007f04ff7812 */ /* 0x042fe4000786c0ff */
[----:B------:R-:W-:Y:S02]  /*227a0*/  LOP3.LUT P0, RZ, R4, 0x1f, RZ, 0xc0, !PT ;  /* 0x0000001f04ff7812 */ /* 0x000fe4000780c0ff */
[----:B------:R-:W-:Y:S02]  /*227b0*/  SHF.R.S32.HI R0, RZ, 0x7, R0 ;  /* 0x00000007ff007819 */ /* 0x000fe40000011400 */
[----:B------:R-:W-:Y:S02]  /*227c0*/  PLOP3.LUT P0, PT, P0, P3, PT, 0x8a, 0x0 ;  /* 0x000000000000781c */ /* 0x000fe40000707172 */
[----:B------:R-:W-:-:S11]  /*227d0*/  IADD3 R16, R0, 0x1, RZ ;  /* 0x0000000100107810 */ /* 0x000fd60007ffe0ff */
.L_x_556:
[----:B------:R-:W-:-:S03]  /*227e0*/  UMOV UR8, 0xffffffff ;  /* 0xffffffff00087882 */ /* 0x000fc60000000000 */
[----:B------:R-:W-:Y:S05]  /*227f0*/  BRA.DIV UR8, `(.L_x_545) ;  /* 0x0000000e08b07947 */ /* 0x000fea000b800000 */
[----:B------:R-:W-:-:S13]  /*22800*/  ELECT P6, URZ, PT ;  /* 0x00000000003f782f */ /* 0x000fda00038c0000 */
.L_x_565:
[----:B------:R-:W0:Y:S01]  /*22810*/  LDC R4, c[0x0][0x28c] ;  /* 0x0000a300ff047b82 */ /* 0x000e220000000800 */
[----:B------:R-:W-:Y:S01]  /*22820*/  BSSY B1, `(.L_x_546) ;  /* 0x0000042000017945 */ /* 0x000fe20003800000 */
[----:B0-----:R-:W-:-:S13]  /*22830*/  ISETP.LT.OR P6, PT, R4, 0x1, !P6 ;  /* 0x000000010400780c */ /* 0x001fda00077c1670 */
[----:B------:R-:W-:Y:S05]  /*22840*/  @P6 BRA `(.L_x_547) ;  /* 0x0000000000fc6947 */ /* 0x000fea0003800000 */
[----:B------:R-:W-:Y:S01]  /*22850*/  SHF.L.U32 R5, R2, 0x8, RZ ;  /* 0x0000000802057819 */ /* 0x000fe200000006ff */
[----:B------:R-:W-:Y:S01]  /*22860*/  IMAD.SHL.U32 R3, R3, 0x100, RZ ;  /* 0x0000010003037824 */ /* 0x000fe200078e00ff */
[----:B------:R-:W-:Y:S01]  /*22870*/  MOV R4, R16 ;  /* 0x0000001000047202 */ /* 0x000fe20000000f00 */
[----:B------:R-:W-:Y:S01]  /*22880*/  IMAD.MOV.U32 R13, RZ, RZ, RZ ;  /* 0x000000ffff0d7224 */ /* 0x000fe200078e00ff */
[----:B------:R-:W-:Y:S01]  /*22890*/  MOV R8, R6 ;  /* 0x0000000600087202 */ /* 0x000fe20000000f00 */
[----:B------:R-:W-:-:S07]  /*228a0*/  IMAD.MOV.U32 R2, RZ, RZ, R7 ;  /* 0x000000ffff027224 */ /* 0x000fce00078e0007 */
.L_x_551:
[----:B------:R-:W0:Y:S01]  /*228b0*/  S2R R12, SR_CgaCtaId ;  /* 0x00000000000c7919 */ /* 0x000e220000008800 */
[----:B------:R-:W-:-:S04]  /*228c0*/  MOV R11, 0x400 ;  /* 0x00000400000b7802 */ /* 0x000fc80000000f00 */
[----:B0-----:R-:W-:Y:S02]  /*228d0*/  LEA R15, R12, R11, 0x18 ;  /* 0x0000000b0c0f7211 */ /* 0x001fe400078ec0ff */
[----:B------:R-:W-:Y:S01]  /*228e0*/  SHF.L.U32 R11, R2, 0x1f, RZ ;  /* 0x0000001f020b7819 */ /* 0x000fe200000006ff */
[----:B------:R-:W0:Y:S02]  /*228f0*/  @!P3 LDC R12, c[0x0][0x500] ;  /* 0x00014000ff0cbb82 */ /* 0x000e240000000800 */
[----:B------:R-:W-:-:S04]  /*22900*/  IMAD R14, R8, 0x8, R15 ;  /* 0x00000008080e7824 */ /* 0x000fc800078e020f */
[----:B------:R-:W1:Y:S02]  /*22910*/  SYNCS.PHASECHK.TRANS64.TRYWAIT P1, [R14+URZ+0x10], R11 ;  /* 0x0000100b0e0075a7 */ /* 0x000e64000802017f */
[----:B-1----:R-:W-:Y:S05]  /*22920*/  @!P1 BRA `(.L_x_548) ;  /* 0x0000000c00849947 */ /* 0x002fea0003800000 */
.L_x_566:
[----:B------:R-:W-:Y:S01]  /*22930*/  UPRMT UR8, UR13, 0x9910, URZ ;  /* 0x000099100d087896 */ /* 0x000fe2000800003f */
[----:B0-----:R0:W-:Y:S03]  /*22940*/  @!P3 SYNCS.ARRIVE.TRANS64 RZ, [R14+URZ], R12 ;  /* 0x0000000c0effb9a7 */ /* 0x0011e6000800003f */
[----:B------:R-:W-:-:S06]  /*22950*/  UISETP.NE.AND UP0, UPT, UR8, 0x2, UPT ;  /* 0x000000020800788c */ /* 0x000fcc000bf05270 */
[----:B------:R-:W-:-:S13]  /*22960*/  PLOP3.LUT P1, PT, PT, PT, UP0, 0x80, 0x0 ;  /* 0x000000000000781c */ /* 0x000fda0003f2f008 */
[----:B0-----:R-:W-:Y:S05]  /*22970*/  @P1 BRA `(.L_x_549) ;  /* 0x0000000000041947 */ /* 0x001fea0003800000 */
[----:B------:R-:W-:Y:S01]  /*22980*/  BPT.TRAP 0x1 ;  /* 0x000000040000795c */ /* 0x000fe20000300000 */
.L_x_549:
[----:B------:R-:W-:Y:S05]  /*22990*/  @P0 BRA `(.L_x_550) ;  /* 0x0000000000040947 */ /* 0x000fea0003800000 */
[----:B------:R-:W-:Y:S01]  /*229a0*/  BPT.TRAP 0x1 ;  /* 0x000000040000795c */ /* 0x000fe20000300000 */
.L_x_550:
[----:B------:R-:W-:Y:S01]  /*229b0*/  LEA R15, R8, R15, 0x10 ;  /* 0x0000000f080f7211 */ /* 0x000fe200078e80ff */
[----:B------:R-:W-:Y:S01]  /*229c0*/  UIADD3 UR14, UP0, UR40, 0xf0, URZ ;  /* 0x000000f0280e7890 */ /* 0x000fe2000ff1e03f */
[----:B------:R-:W-:Y:S01]  /*229d0*/  R2UR UR34, R13 ;  /* 0x000000000d2272ca */ /* 0x000fe200000e0000 */
[----:B------:R-:W-:Y:S01]  /*229e0*/  UIADD3 UR42, UP1, UR40, 0x1f0, URZ ;  /* 0x000001f0282a7890 */ /* 0x000fe2000ff3e03f */
[----:B------:R-:W-:Y:S01]  /*229f0*/  R2UR UR8, R15 ;  /* 0x000000000f0872ca */ /* 0x000fe200000e0000 */
[----:B------:R-:W-:Y:S01]  /*22a00*/  UIADD3.X UR15, URZ, UR41, URZ, UP0, !UPT ;  /* 0x000000293f0f7290 */ /* 0x000fe200087fe43f */
[----:B------:R-:W-:Y:S01]  /*22a10*/  R2UR UR33, R14 ;  /* 0x000000000e2172ca */ /* 0x000fe200000e0000 */
[----:B------:R-:W-:Y:S01]  /*22a20*/  UIADD3.X UR43, URZ, UR41, URZ, UP1, !UPT ;  /* 0x000000293f2b7290 */ /* 0x000fe20008ffe43f */
[----:B------:R-:W-:Y:S01]  /*22a30*/  R2UR UR35, R3 ;  /* 0x00000000032372ca */ /* 0x000fe200000e0000 */
[----:B------:R-:W-:Y:S01]  /*22a40*/  VIADD R8, R8, 0x1 ;  /* 0x0000000108087836 */ /* 0x000fe20000000000 */
[----:B------:R-:W-:Y:S01]  /*22a50*/  R2UR UR36, R10 ;  /* 0x000000000a2472ca */ /* 0x000fe200000e0000 */
[----:B------:R-:W-:Y:S01]  /*22a60*/  UMOV UR22, 0x0 ;  /* 0x0000000000167882 */ /* 0x000fe20000000000 */
[----:B------:R-:W-:Y:S01]  /*22a70*/  IADD3 R4, R4, -0x1, RZ ;  /* 0xffffffff04047810 */ /* 0x000fe20007ffe0ff */
[----:B------:R-:W-:Y:S01]  /*22a80*/  UMOV UR23, 0x10000000 ;  /* 0x1000000000177882 */ /* 0x000fe20000000000 */
[----:B------:R-:W-:Y:S01]  /*22a90*/  R2UR UR19, R5 ;  /* 0x00000000051372ca */ /* 0x000fe200000e0000 */
[----:B------:R-:W-:Y:S01]  /*22aa0*/  UIADD3 UR26, UR34, 0x40, URZ ;  /* 0x00000040221a7890 */ /* 0x000fe2000fffe03f */
[----:B------:R-:W-:Y:S01]  /*22ab0*/  ISETP.GT.AND P2, PT, R4, 0x1, PT ;  /* 0x000000010400780c */ /* 0x000fe20003f44270 */
[----:B------:R-:W-:Y:S01]  /*22ac0*/  UIADD3 UR32, UR8, 0x100, URZ ;  /* 0x0000010008207890 */ /* 0x000fe2000fffe03f */
[C---:B------:R-:W-:Y:S01]  /*22ad0*/  ISETP.NE.AND P1, PT, R8.reuse, 0x2, PT ;  /* 0x000000020800780c */ /* 0x040fe20003f25270 */
[----:B------:R-:W-:Y:S01]  /*22ae0*/  UIADD3 UR24, UR8, 0x8100, URZ ;  /* 0x0000810008187890 */ /* 0x000fe2000fffe03f */
[----:B------:R-:W-:Y:S01]  /*22af0*/  VIADD R13, R13, 0x80 ;  /* 0x000000800d0d7836 */ /* 0x000fe20000000000 */
[----:B------:R-:W-:Y:S01]  /*22b00*/  UIADD3 UR16, UR8, 0x20100, URZ ;  /* 0x0002010008107890 */ /* 0x000fe2000fffe03f */
[----:B-1----:R-:W-:Y:S01]  /*22b10*/  SEL R11, RZ, 0x1, P1 ;  /* 0x00000001ff0b7807 */ /* 0x002fe20000800000 */
[----:B------:R-:W-:Y:S01]  /*22b20*/  UIADD3 UR8, UR8, 0x28100, URZ ;  /* 0x0002810008087890 */ /* 0x000fe2000fffe03f */
[----:B------:R-:W-:Y:S01]  /*22b30*/  SEL R8, R8, RZ, P1 ;  /* 0x000000ff08087207 */ /* 0x000fe20000800000 */
[----:B------:R-:W-:Y:S01]  /*22b40*/  UMOV UR25, UR33 ;  /* 0x0000002100197c82 */ /* 0x000fe20008000000 */
[----:B------:R-:W-:Y:S01]  /*22b50*/  UMOV UR27, UR35 ;  /* 0x00000023001b7c82 */ /* 0x000fe20008000000 */
[----:B------:R-:W-:Y:S01]  /*22b60*/  UMOV UR28, UR36 ;  /* 0x00000024001c7c82 */ /* 0x000fe20008000000 */
[----:B------:R-:W-:Y:S01]  /*22b70*/  UMOV UR17, UR33 ;  /* 0x0000002100117c82 */ /* 0x000fe20008000000 */
[----:B------:R-:W-:Y:S01]  /*22b80*/  UMOV UR18, UR34 ;  /* 0x0000002200127c82 */ /* 0x000fe20008000000 */
[----:B------:R-:W-:Y:S01]  /*22b90*/  UMOV UR20, UR36 ;  /* 0x0000002400147c82 */ /* 0x000fe20008000000 */
[----:B------:R0:W-:Y:S01]  /*22ba0*/  UTMALDG.3D [UR32], [UR14], desc[UR22] ;  /* 0x000016200e0075b4 */ /* 0x0001e20008011000 */
[----:B------:R-:W-:Y:S01]  /*22bb0*/  UMOV UR9, UR33 ;  /* 0x0000002100097c82 */ /* 0x000fe20008000000 */
[----:B------:R-:W-:Y:S01]  /*22bc0*/  UMOV UR11, UR19 ;  /* 0x00000013000b7c82 */ /* 0x000fe20008000000 */
[----:B------:R-:W-:Y:S01]  /*22bd0*/  UMOV UR12, UR36 ;  /* 0x00000024000c7c82 */ /* 0x000fe20008000000 */
[----:B------:R-:W-:Y:S01]  /*22be0*/  UMOV UR10, UR26 ;  /* 0x0000001a000a7c82 */ /* 0x000fe20008000000 */
[----:B------:R-:W-:Y:S01]  /*22bf0*/  LOP3.LUT R2, R2, R11, RZ, 0x3c, !PT ;  /* 0x0000000b02027212 */ /* 0x000fe200078e3cff */
[----:B------:R0:W-:Y:S01]  /*22c00*/  UTMALDG.3D [UR24], [UR14], desc[UR22] ;  /* 0x000016180e0075b4 */ /* 0x0001e20008011000 */
[----:B------:R0:W-:Y:S01]  /*22c10*/  UTMALDG.3D [UR16], [UR42], desc[UR22] ;  /* 0x000016102a0075b4 */ /* 0x0001e20008011000 */
[----:B------:R0:W-:Y:S02]  /*22c20*/  UTMALDG.3D [UR8], [UR42], desc[UR22] ;  /* 0x000016082a0075b4 */ /* 0x0001e40008011000 */
[----:B0-----:R-:W-:Y:S05]  /*22c30*/  @P2 BRA `(.L_x_551) ;  /* 0xfffffffc001c2947 */ /* 0x001fea000383ffff */
.L_x_547:
[----:B------:R-:W-:Y:S05]  /*22c40*/  BSYNC B1 ;  /* 0x0000000000017941 */ /* 0x000fea0003800000 */
.L_x_546:
[----:B------:R-:W2:Y:S01]  /*22c50*/  LDL.LU R15, [R1+0x200] ;  /* 0x00020000010f7983 */ /* 0x000ea20000300800 */
[----:B------:R-:W-:Y:S01]  /*22c60*/  LOP3.LUT P4, RZ, R9, 0xff, RZ, 0xc0, !PT ;  /* 0x000000ff09ff7812 */ /* 0x000fe2000788c0ff */
[----:B------:R-:W-:Y:S02]  /*22c70*/  ULDC.64 UR8, c[0x0][0x650] ;  /* 0x0001940000087ab9 */ /* 0x000fe40000000a00 */
[----:B------:R-:W3:Y:S01]  /*22c80*/  LDL.LU R14, [R1+0x204] ;  /* 0x00020400010e7983 */ /* 0x000ee20000300800 */
[----:B------:R-:W-:Y:S01]  /*22c90*/  IADD3 R6, R0, R6, RZ ;  /* 0x0000000600067210 */ /* 0x000fe20007ffe0ff */
[----:B------:R-:W-:Y:S01]  /*22ca0*/  BSSY B1, `(.L_x_552) ;  /* 0x0000074000017945 */ /* 0x000fe20003800000 */
[----:B------:R-:W-:Y:S01]  /*22cb0*/  IMAD.MOV.U32 R10, RZ, RZ, -0x1 ;  /* 0xffffffffff0a7424 */ /* 0x000fe200078e00ff */
[----:B------:R-:W-:Y:S02]  /*22cc0*/  PRMT R4, RZ, 0x7610, R4 ;  /* 0x00007610ff047816 */ /* 0x000fe40000000004 */
[----:B------:R-:W-:-:S02]  /*22cd0*/  SHF.R.U32.HI R2, RZ, 0x1, R6 ;  /* 0x00000001ff027819 */ /* 0x000fc40000011606 */
[----:B------:R-:W-:Y:S02]  /*22ce0*/  ISETP.GT.U32.AND P1, PT, R6, 0x1, PT ;  /* 0x000000010600780c */ /* 0x000fe40003f24070 */
[----:B------:R-:W0:Y:S01]  /*22cf0*/  @P4 S2R R3, SR_CgaCtaId ;  /* 0x0000000000034919 */ /* 0x000e220000008800 */
[----:B------:R-:W-:Y:S02]  /*22d00*/  LOP3.LUT R2, R2, 0x1, RZ, 0xc0, !PT ;  /* 0x0000000102027812 */ /* 0x000fe400078ec0ff */
[----:B------:R-:W-:Y:S02]  /*22d10*/  ISETP.LT.U32.AND P1, PT, R0, 0x2, P1 ;  /* 0x000000020000780c */ /* 0x000fe40000f21070 */
[----:B------:R-:W-:Y:S02]  /*22d20*/  ISETP.NE.U32.AND P2, PT, R2, 0x1, PT ;  /* 0x000000010200780c */ /* 0x000fe40003f45070 */
[----:B------:R-:W-:Y:S02]  /*22d30*/  @P4 MOV R2, 0x400 ;  /* 0x0000040000024802 */ /* 0x000fe40000000f00 */
[----:B------:R-:W-:-:S02]  /*22d40*/  ISETP.GT.U32.AND P2, PT, R0, 0x1, !P2 ;  /* 0x000000010000780c */ /* 0x000fc40005744070 */
[----:B------:R-:W-:Y:S02]  /*22d50*/  LOP3.LUT R6, R6, 0x1, RZ, 0xc0, !PT ;  /* 0x0000000106067812 */ /* 0x000fe400078ec0ff */
[----:B------:R-:W-:Y:S02]  /*22d60*/  PRMT R9, RZ, 0x7610, R9 ;  /* 0x00007610ff097816 */ /* 0x000fe40000000009 */
[----:B0-----:R-:W-:Y:S02]  /*22d70*/  @P4 LEA R2, R3, R2, 0x18 ;  /* 0x0000000203024211 */ /* 0x001fe400078ec0ff */
[----:B------:R-:W-:Y:S02]  /*22d80*/  SEL R3, RZ, 0x1, !P2 ;  /* 0x00000001ff037807 */ /* 0x000fe40005000000 */
[----:B------:R0:W-:Y:S02]  /*22d90*/  @P4 SYNCS.ARRIVE.TRANS64.A1T0 RZ, [R2+URZ+0x38], RZ ;  /* 0x000038ff02ff49a7 */ /* 0x0001e4000810003f */
[----:B0-----:R-:W-:-:S04]  /*22da0*/  SEL R2, RZ, 0x1, !P1 ;  /* 0x00000001ff027807 */ /* 0x001fc80004800000 */
[----:B------:R-:W-:Y:S01]  /*22db0*/  LOP3.LUT R7, R3, R7, R2, 0x96, !PT ;  /* 0x0000000703077212 */ /* 0x000fe200078e9602 */
[----:B------:R-:W-:Y:S01]  /*22dc0*/  IMAD.MOV.U32 R3, RZ, RZ, -0x1 ;  /* 0xffffffffff037424 */ /* 0x000fe200078e00ff */
[----:B------:R-:W-:Y:S02]  /*22dd0*/  MOV R2, 0xffffffff ;  /* 0xffffffff00027802 */ /* 0x000fe40000000f00 */
[----:B---3--:R-:W-:-:S04]  /*22de0*/  IADD3 R14, P1, R14, UR30, RZ ;  /* 0x0000001e0e0e7c10 */ /* 0x008fc8000ff3e0ff */
[----:B--2---:R-:W-:Y:S01]  /*22df0*/  IADD3.X R15, R15, UR7, RZ, P1, !PT ;  /* 0x000000070f0f7c10 */ /* 0x004fe20008ffe4ff */
[----:B------:R0:W-:Y:S01]  /*22e00*/  STL [R1+0x204], R14 ;  /* 0x0002040e01007387 */ /* 0x0001e20000100800 */
[----:B------:R-:W-:-:S03]  /*22e10*/  ISETP.GE.U32.AND P1, PT, R14, UR8, PT ;  /* 0x000000080e007c0c */ /* 0x000fc6000bf26070 */
[----:B------:R0:W-:Y:S01]  /*22e20*/  STL [R1+0x200], R15 ;  /* 0x0002000f01007387 */ /* 0x0001e20000100800 */
[----:B------:R-:W-:-:S13]  /*22e30*/  ISETP.GE.U32.AND.EX P1, PT, R15, UR9, PT, P1 ;  /* 0x000000090f007c0c */ /* 0x000fda000bf26110 */
[----:B0-----:R-:W-:Y:S05]  /*22e40*/  @P1 BRA `(.L_x_553) ;  /* 0x0000000400641947 */ /* 0x001fea0003800000 */
[----:B------:R-:W0:Y:S01]  /*22e50*/  S2R R8, SR_CTAID.X ;  /* 0x0000000000087919 */ /* 0x000e220000002500 */
[----:B------:R-:W-:Y:S01]  /*22e60*/  ULDC UR8, c[0x0][0x150] ;  /* 0x0000540000087ab9 */ /* 0x000fe20000000800 */
[----:B------:R-:W1:Y:S01]  /*22e70*/  LDC R3, c[0x0][0x144] ;  /* 0x00005100ff037b82 */ /* 0x000e620000000800 */
[----:B------:R-:W-:Y:S01]  /*22e80*/  UISETP.NE.AND UP0, UPT, UR39, URZ, UPT ;  /* 0x0000003f2700728c */ /* 0x000fe2000bf05270 */
[----:B------:R-:W2:Y:S01]  /*22e90*/  S2R R5, SR_CTAID.Y ;  /* 0x0000000000057919 */ /* 0x000ea20000002600 */
[----:B------:R-:W-:-:S04]  /*22ea0*/  ULDC UR11, c[0x0][0x630] ;  /* 0x00018c00000b7ab9 */ /* 0x000fc80000000800 */
[----:B------:R-:W-:Y:S01]  /*22eb0*/  PLOP3.LUT P1, PT, PT, PT, UP0, 0x80, 0x0 ;  /* 0x000000000000781c */ /* 0x000fe20003f2f008 */
[----:B------:R-:W3:Y:S01]  /*22ec0*/  LDC R12, c[0x0][0x148] ;  /* 0x00005200ff0c7b82 */ /* 0x000ee20000000800 */
[----:B0-----:R-:W-:Y:S02]  /*22ed0*/  I2FP.F32.U32 R2, R8 ;  /* 0x0000000800027245 */ /* 0x001fe40000201000 */
[----:B--2---:R-:W-:-:S03]  /*22ee0*/  I2FP.F32.U32 R4, R5 ;  /* 0x0000000500047245 */ /* 0x004fc60000201000 */
[----:B------:R-:W-:Y:S01]  /*22ef0*/  FMUL R2, R2, UR8 ;  /* 0x0000000802027c20 */ /* 0x000fe20008400000 */
[----:B------:R-:W-:Y:S02]  /*22f00*/  ULDC UR8, c[0x0][0x154] ;  /* 0x0000550000087ab9 */ /* 0x000fe40000000800 */
[----:B------:R-:W-:Y:S01]  /*22f10*/  FMUL R10, R4, UR8 ;  /* 0x00000008040a7c20 */ /* 0x000fe20008400000 */
[----:B------:R-:W-:Y:S02]  /*22f20*/  ULDC.64 UR8, c[0x0][0x628] ;  /* 0x00018a0000087ab9 */ /* 0x000fe40000000a00 */
[----:B------:R-:W0:Y:S08]  /*22f30*/  F2I.U32.TRUNC.NTZ R2, R2 ;  /* 0x0000000200027305 */ /* 0x000e30000020f000 */
[----:B------:R-:W2:Y:S01]  /*22f40*/  F2I.U32.TRUNC.NTZ R10, R10 ;  /* 0x0000000a000a7305 */ /* 0x000ea2000020f000 */
[----:B0-----:R-:W-:-:S02]  /*22f50*/  IADD3 R4, -R2, RZ, RZ ;  /* 0x000000ff02047210 */ /* 0x001fc40007ffe1ff */
[----:B------:R-:W-:-:S03]  /*22f60*/  MOV R2, R14 ;  /* 0x0000000e00027202 */ /* 0x000fc60000000f00 */
[----:B-1----:R-:W-:Y:S02]  /*22f70*/  IMAD R8, R3, R4, R8 ;  /* 0x0000000403087224 */ /* 0x002fe400078e0208 */
[----:B--2---:R-:W-:-:S04]  /*22f80*/  IMAD.MOV R3, RZ, RZ, -R10 ;  /* 0x000000ffff037224 */ /* 0x004fc800078e0a0a */
[----:B---3--:R-:W-:Y:S01]  /*22f90*/  @P1 IMAD R8, R12, R3, R5 ;  /* 0x000000030c081224 */ /* 0x008fe200078e0205 */
[----:B------:R-:W-:Y:S01]  /*22fa0*/  ISETP.NE.U32.AND P1, PT, RZ, UR8, PT ;  /* 0x00000008ff007c0c */ /* 0x000fe2000bf25070 */
[----:B------:R-:W-:-:S03]  /*22fb0*/  IMAD.MOV.U32 R3, RZ, RZ, R15 ;  /* 0x000000ffff037224 */ /* 0x000fc600078e000f */
[----:B------:R-:W-:-:S13]  /*22fc0*/  ISETP.NE.AND.EX P1, PT, RZ, UR9, PT, P1 ;  /* 0x00000009ff007c0c */ /* 0x000fda000bf25310 */
[----:B------:R-:W-:Y:S05]  /*22fd0*/  @!P1 BRA `(.L_x_554) ;  /* 0x0000000000289947 */ /* 0x000fea0003800000 */
[----:B------:R-:W-:Y:S02]  /*22fe0*/  ULDC UR10, c[0x0][0x634] ;  /* 0x00018d00000a7ab9 */ /* 0x000fe40000000800 */
[----:B------:R-:W-:-:S04]  /*22ff0*/  IADD3 R3, P1, R14, UR10, RZ ;  /* 0x0000000a0e037c10 */ /* 0x000fc8000ff3e0ff */
[----:B------:R-:W-:-:S05]  /*23000*/  IADD3.X R11, RZ, R15, RZ, P1, !PT ;  /* 0x0000000fff0b7210 */ /* 0x000fca0000ffe4ff */
[----:B------:R-:W-:-:S04]  /*23010*/  IMAD.WIDE.U32 R4, R11, UR8, RZ ;  /* 0x000000080b047c25 */ /* 0x000fc8000f8e00ff */
[----:B------:R-:W-:-:S04]  /*23020*/  IMAD.WIDE.U32 R4, P1, R3, UR9, R4 ;  /* 0x0000000903047c25 */ /* 0x000fc8000f820004 */
[----:B------:R-:W-:Y:S01]  /*23030*/  IMAD.WIDE.U32 R2, R3, UR8, RZ ;  /* 0x0000000803027c25 */ /* 0x000fe2000f8e00ff */
[----:B------:R-:W-:-:S04]  /*23040*/  MOV R2, R5 ;  /* 0x0000000500027202 */ /* 0x000fc80000000f00 */
[----:B------:R-:W-:Y:S01]  /*23050*/  IADD3 RZ, P2, R3, R4, RZ ;  /* 0x0000000403ff7210 */ /* 0x000fe20007f5e0ff */
[----:B------:R-:W-:-:S04]  /*23060*/  IMAD.X R3, RZ, RZ, RZ, P1 ;  /* 0x000000ffff037224 */ /* 0x000fc800008e06ff */
[----:B------:R-:W-:-:S08]  /*23070*/  IMAD.WIDE.U32.X R2, R11, UR9, R2, P2 ;  /* 0x000000090b027c25 */ /* 0x000fd000090e0402 */
.L_x_554:
[--C-:B------:R-:W-:Y:S01]  /*23080*/  SHF.R.U64 R10, R2, UR11, R3.reuse ;  /* 0x0000000b020a7c19 */ /* 0x100fe20008001203 */
[----:B------:R-:W-:Y:S01]  /*23090*/  ULDC.64 UR8, c[0x0][0x620] ;  /* 0x0001880000087ab9 */ /* 0x000fe20000000a00 */
[----:B------:R-:W-:Y:S01]  /*230a0*/  SHF.R.U32.HI R2, RZ, UR11, R3 ;  /* 0x0000000bff027c19 */ /* 0x000fe20008011603 */
[----:B------:R-:W-:Y:S01]  /*230b0*/  IMAD.MOV.U32 R3, RZ, RZ, R15 ;  /* 0x000000ffff037224 */ /* 0x000fe200078e000f */
[----:B------:R-:W-:Y:S01]  /*230c0*/  IADD3 R11, P1, RZ, -R10, RZ ;  /* 0x8000000aff0b7210 */ /* 0x000fe20007f3e0ff */
[----:B------:R-:W-:-:S04]  /*230d0*/  ULDC.64 UR10, c[0x0][0x640] ;  /* 0x00019000000a7ab9 */ /* 0x000fc80000000a00 */
[----:B------:R-:W-:Y:S01]  /*230e0*/  IMAD.X R2, RZ, RZ, ~R2, P1 ;  /* 0x000000ffff027224 */ /* 0x000fe200008e0e02 */
[----:B------:R-:W-:-:S03]  /*230f0*/  ISETP.NE.U32.AND P1, PT, RZ, UR10, PT ;  /* 0x0000000aff007c0c */ /* 0x000fc6000bf25070 */
[----:B------:R-:W-:Y:S01]  /*23100*/  IMAD R2, R2, UR8, RZ ;  /* 0x0000000802027c24 */ /* 0x000fe2000f8e02ff */
[----:B------:R-:W-:-:S03]  /*23110*/  ISETP.NE.AND.EX P1, PT, RZ, UR11, PT, P1 ;  /* 0x0000000bff007c0c */ /* 0x000fc6000bf25310 */
[----:B------:R-:W-:Y:S01]  /*23120*/  IMAD R5, R11, UR9, R2 ;  /* 0x000000090b057c24 */ /* 0x000fe2000f8e0202 */
[----:B------:R-:W-:-:S05]  /*23130*/  MOV R2, R14 ;  /* 0x0000000e00027202 */ /* 0x000fca0000000f00 */
[----:B------:R-:W-:Y:S01]  /*23140*/  IMAD.WIDE.U32 R2, R11, UR8, R2 ;  /* 0x000000080b027c25 */ /* 0x000fe2000f8e0002 */
[----:B------:R-:W-:-:S04]  /*23150*/  ULDC UR8, c[0x0][0x618] ;  /* 0x0001860000087ab9 */ /* 0x000fc80000000800 */
[----:B------:R-:W-:-:S04]  /*23160*/  IADD3 R3, R3, R5, RZ ;  /* 0x0000000503037210 */ /* 0x000fc80007ffe0ff */
[--C-:B------:R-:W-:Y:S02]  /*23170*/  SHF.R.U64 R11, R2, UR8, R3.reuse ;  /* 0x00000008020b7c19 */ /* 0x100fe40008001203 */
[----:B------:R-:W-:Y:S01]  /*23180*/  SHF.R.U32.HI R2, RZ, UR8, R3 ;  /* 0x00000008ff027c19 */ /* 0x000fe20008011603 */
[----:B------:R-:W-:-:S03]  /*23190*/  ULDC UR8, c[0x0][0x608] ;  /* 0x0001820000087ab9 */ /* 0x000fc60000000800 */
[--C-:B------:R-:W-:Y:S02]  /*231a0*/  SHF.R.U64 R12, R11, UR8, R2.reuse ;  /* 0x000000080b0c7c19 */ /* 0x100fe40008001202 */
[----:B------:R-:W-:Y:S01]  /*231b0*/  SHF.R.U32.HI R3, RZ, UR8, R2 ;  /* 0x00000008ff037c19 */ /* 0x000fe20008011602 */
[----:B------:R-:W-:-:S03]  /*231c0*/  ULDC UR8, c[0x0][0x658] ;  /* 0x0001960000087ab9 */ /* 0x000fc60000000800 */
[--C-:B------:R-:W-:Y:S02]  /*231d0*/  SHF.R.U64 R13, R12, UR8, R3.reuse ;  /* 0x000000080c0d7c19 */ /* 0x100fe40008001203 */
[----:B------:R-:W-:-:S03]  /*231e0*/  SHF.R.U32.HI R15, RZ, UR8, R3 ;  /* 0x00000008ff0f7c19 */ /* 0x000fc60008011603 */
[----:B------:R-:W-:Y:S01]  /*231f0*/  IMAD.MOV.U32 R2, RZ, RZ, R13 ;  /* 0x000000ffff027224 */ /* 0x000fe200078e000d */
[----:B------:R-:W-:Y:S01]  /*23200*/  MOV R3, R15 ;  /* 0x0000000f00037202 */ /* 0x000fe20000000f00 */
[----:B------:R-:W-:Y:S06]  /*23210*/  @!P1 BRA `(.L_x_555) ;  /* 0x0000000000289947 */ /* 0x000fec0003800000 */
[----:B------:R-:W-:Y:S02]  /*23220*/  ULDC UR8, c[0x0][0x64c] ;  /* 0x0001930000087ab9 */ /* 0x000fe40000000800 */
[----:B------:R-:W-:-:S05]  /*23230*/  IADD3 R3, P1, R13, UR8, RZ ;  /* 0x000000080d037c10 */ /* 0x000fca000ff3e0ff */
[----:B------:R-:W-:-:S04]  /*23240*/  IMAD.X R15, RZ, RZ, R15, P1 ;  /* 0x000000ffff0f7224 */ /* 0x000fc800008e060f */
[----:B------:R-:W-:-:S04]  /*23250*/  IMAD.WIDE.U32 R4, R15, UR10, RZ ;  /* 0x0000000a0f047c25 */ /* 0x000fc8000f8e00ff */
[----:B------:R-:W-:-:S04]  /*23260*/  IMAD.WIDE.U32 R4, P1, R3, UR11, R4 ;  /* 0x0000000b03047c25 */ /* 0x000fc8000f820004 */
[----:B------:R-:W-:-:S04]  /*23270*/  IMAD.WIDE.U32 R2, R3, UR10, RZ ;  /* 0x0000000a03027c25 */ /* 0x000fc8000f8e00ff */
[----:B------:R-:W-:Y:S01]  /*23280*/  IMAD.MOV.U32 R2, RZ, RZ, R5 ;  /* 0x000000ffff027224 */ /* 0x000fe200078e0005 */
[----:B------:R-:W-:Y:S02]  /*23290*/  IADD3 RZ, P2, R3, R4, RZ ;  /* 0x0000000403ff7210 */ /* 0x000fe40007f5e0ff */
[----:B------:R-:W-:-:S03]  /*232a0*/  IADD3.X R3, RZ, RZ, RZ, P1, !PT ;  /* 0x000000ffff037210 */ /* 0x000fc60000ffe4ff */
[----:B------:R-:W-:-:S08]  /*232b0*/  IMAD.WIDE.U32.X R2, R15, UR11, R2, P2 ;  /* 0x0000000b0f027c25 */ /* 0x000fd000090e0402 */
.L_x_555:
[----:B------:R-:W-:Y:S01]  /*232c0*/  ULDC UR8, c[0x0][0x648] ;  /* 0x0001920000087ab9 */ /* 0x000fe20000000800 */
[----:B------:R-:W-:Y:S01]  /*232d0*/  LOP3.LUT R12, R12, UR6, RZ, 0xc0, !PT ;  /* 0x000000060c0c7c12 */ /* 0x000fe2000f8ec0ff */
[----:B------:R-:W-:Y:S01]  /*232e0*/  UISETP.NE.AND UP0, UPT, UR39, URZ, UPT ;  /* 0x0000003f2700728c */ /* 0x000fe2000bf05270 */
[----:B------:R-:W-:Y:S01]  /*232f0*/  SHF.R.U64 R3, R2, UR8, R3 ;  /* 0x0000000802037c19 */ /* 0x000fe20008001203 */
[----:B------:R-:W-:Y:S01]  /*23300*/  ULDC UR8, c[0x0][0x638] ;  /* 0x00018e0000087ab9 */ /* 0x000fe20000000800 */
[----:B------:R-:W-:Y:S02]  /*23310*/  IMAD.MOV.U32 R4, RZ, RZ, 0x1 ;  /* 0x00000001ff047424 */ /* 0x000fe400078e00ff */
[C---:B------:R-:W-:Y:S01]  /*23320*/  IADD3 R2, -R3.reuse, RZ, RZ ;  /* 0x000000ff03027210 */ /* 0x040fe20007ffe1ff */
[----:B------:R-:W-:Y:S01]  /*23330*/  IMAD R5, R3, UR5, R12 ;  /* 0x0000000503057c24 */ /* 0x000fe2000f8e020c */
[----:B------:R-:W-:Y:S02]  /*23340*/  PLOP3.LUT P1, PT, PT, PT, UP0, 0x40, 0x0 ;  /* 0x000000000000781c */ /* 0x000fe40003f2e808 */
[----:B------:R-:W-:Y:S01]  /*23350*/  PLOP3.LUT P2, PT, PT, PT, UP0, 0x40, 0x0 ;  /* 0x000000000000781c */ /* 0x000fe20003f4e808 */
[----:B------:R-:W-:Y:S01]  /*23360*/  IMAD R13, R2, UR8, R13 ;  /* 0x00000008020d7c24 */ /* 0x000fe2000f8e020d */
[----:B------:R-:W-:Y:S01]  /*23370*/  ULDC UR8, c[0x0][0x610] ;  /* 0x0001840000087ab9 */ /* 0x000fe20000000800 */
[----:B------:R-:W-:Y:S01]  /*23380*/  LOP3.LUT R2, R11, UR4, RZ, 0xc0, !PT ;  /* 0x000000040b027c12 */ /* 0x000fe2000f8ec0ff */
[----:B------:R-:W-:Y:S01]  /*23390*/  IMAD R8, R5, UR8, R8 ;  /* 0x0000000805087c24 */ /* 0x000fe2000f8e0208 */
[----:B------:R-:W-:-:S03]  /*233a0*/  ULDC UR8, c[0x0][0x600] ;  /* 0x0001800000087ab9 */ /* 0x000fc60000000800 */
[----:B------:R-:W-:-:S05]  /*233b0*/  IMAD R13, R13, UR8, R2 ;  /* 0x000000080d0d7c24 */ /* 0x000fca000f8e0202 */
[----:B------:R-:W-:Y:S02]  /*233c0*/  SEL R2, R13, R8, P1 ;  /* 0x000000080d027207 */ /* 0x000fe40000800000 */
[----:B------:R-:W-:-:S07]  /*233d0*/  SEL R3, R8, R13, P2 ;  /* 0x0000000d08037207 */ /* 0x000fce0001000000 */
.L_x_553:
[----:B------:R-:W-:Y:S05]  /*233e0*/  BSYNC B1 ;  /* 0x0000000000017941 */ /* 0x000fea0003800000 */
.L_x_552:
[----:B------:R-:W-:-:S13]  /*233f0*/  LOP3.LUT P1, RZ, R4, 0xff, RZ, 0xc0, !PT ;  /* 0x000000ff04ff7812 */ /* 0x000fda000782c0ff */
[----:B------:R-:W-:Y:S05]  /*23400*/  @P1 BRA `(.L_x_556) ;  /* 0xfffffff000f41947 */ /* 0x000fea000383ffff */
[----:B------:R-:W-:Y:S05]  /*23410*/  BSYNC B0 ;  /* 0x0000000000007941 */ /* 0x000fea0003800000 */
.L_x_544:
[----:B------:R-:W-:-:S03]  /*23420*/  UMOV UR8, 0xffffffff ;  /* 0xffffffff00087882 */ /* 0x000fc60000000000 */
[----:B------:R-:W-:Y:S05]  /*23430*/  BRA.DIV UR8, `(.L_x_557) ;  /* 0x0000000208d47947 */ /* 0x000fea000b800000 */
[----:B------:R-:W-:-:S13]  /*23440*/  ELECT P6, URZ, PT ;  /* 0x00000000003f782f */ /* 0x000fda00038c0000 */
.L_x_569:
[----:B------:R-:W-:Y:S04]  /*23450*/  BSSY B0, `(.L_x_558) ;  /* 0x000001a000007945 */ /* 0x000fe80003800000 */
[----:B------:R-:W-:Y:S05]  /*23460*/  @!P6 BRA `(.L_x_559) ;  /* 0x000000000060e947 */ /* 0x000fea0003800000 */
[----:B------:R-:W-:-:S04]  /*23470*/  ULOP3.LUT UR8, UR38, 0x2, URZ, 0xfc, !UPT ;  /* 0x0000000226087892 */ /* 0x000fc8000f8efc3f */
[----:B------:R-:W-:-:S06]  /*23480*/  UISETP.NE.AND UP0, UPT, UR8, 0x3, UPT ;  /* 0x000000030800788c */ /* 0x000fcc000bf05270 */
[----:B------:R-:W-:-:S13]  /*23490*/  PLOP3.LUT P0, PT, PT, PT, UP0, 0x80, 0x0 ;  /* 0x000000000000781c */ /* 0x000fda0003f0f008 */
[----:B------:R-:W-:Y:S05]  /*234a0*/  @!P0 BRA `(.L_x_560) ;  /* 0x0000000000048947 */ /* 0x000fea0003800000 */
[----:B------:R-:W-:Y:S01]  /*234b0*/  BPT.TRAP 0x1 ;  /* 0x000000040000795c */ /* 0x000fe20000300000 */
.L_x_560:
[----:B------:R-:W0:Y:S01]  /*234c0*/  S2R R3, SR_CgaCtaId ;  /* 0x0000000000037919 */ /* 0x000e220000008800 */
[----:B------:R-:W-:-:S04]  /*234d0*/  MOV R0, 0x400 ;  /* 0x0000040000007802 */ /* 0x000fc80000000f00 */
[----:B0-----:R-:W-:Y:S02]  /*234e0*/  LEA R3, R3, R0, 0x18 ;  /* 0x0000000003037211 */ /* 0x001fe400078ec0ff */
[----:B------:R-:W-:Y:S02]  /*234f0*/  SHF.L.U32 R0, R7, 0x1f, RZ ;  /* 0x0000001f07007819 */ /* 0x000fe400000006ff */
[----:B------:R-:W-:-:S05]  /*23500*/  IADD3 R3, R3, 0x10, RZ ;  /* 0x0000001003037810 */ /* 0x000fca0007ffe0ff */
[----:B------:R-:W-:-:S04]  /*23510*/  IMAD R5, R6, 0x8, R3 ;  /* 0x0000000806057824 */ /* 0x000fc800078e0203 */
[----:B------:R-:W0:Y:S02]  /*23520*/  SYNCS.PHASECHK.TRANS64.TRYWAIT P0, [R5+URZ], R0 ;  /* 0x00000000050075a7 */ /* 0x000e24000800017f */
[----:B0-----:R-:W-:Y:S05]  /*23530*/  @!P0 BRA `(.L_x_561) ;  /* 0x0000000000b48947 */ /* 0x001fea0003800000 */
.L_x_570:
[----:B------:R-:W-:-:S04]  /*23540*/  IADD3 R6, R6, 0x1, RZ ;  /* 0x0000000106067810 */ /* 0x000fc80007ffe0ff */
[----:B------:R-:W-:-:S04]  /*23550*/  ISETP.NE.AND P0, PT, R6, 0x2, PT ;  /* 0x000000020600780c */ /* 0x000fc80003f05270 */
[----:B0-----:R-:W-:Y:S02]  /*23560*/  SEL R0, RZ, 0x1, P0 ;  /* 0x00000001ff007807 */ /* 0x001fe40000000000 */
[----:B------:R-:W-:Y:S02]  /*23570*/  SEL R6, R6, RZ, P0 ;  /* 0x000000ff06067207 */ /* 0x000fe40000000000 */
[----:B------:R-:W-:-:S03]  /*23580*/  LOP3.LUT R0, R7, R0, RZ, 0x3c, !PT ;  /* 0x0000000007007212 */ /* 0x000fc600078e3cff */
[----:B------:R-:W-:Y:S01]  /*23590*/  IMAD R3, R6, 0x8, R3 ;  /* 0x0000000806037824 */ /* 0x000fe200078e0203 */
[----:B------:R-:W-:-:S07]  /*235a0*/  SHF.L.U32 R0, R0, 0x1f, RZ ;  /* 0x0000001f00007819 */ /* 0x000fce00000006ff */
.L_x_562:
[----:B0-----:R0:W1:Y:S02]  /*235b0*/  SYNCS.PHASECHK.TRANS64.TRYWAIT P0, [R3+URZ], R0 ;  /* 0x00000000030075a7 */ /* 0x001064000800017f */
[----:B-1----:R-:W-:Y:S05]  /*235c0*/  @!P0 NANOSLEEP.SYNCS 0x989680 ;  /* 0x009896800000895d */ /* 0x002fea0003900000 */
[----:B------:R-:W1:Y:S02]  /*235d0*/  @!P0 SYNCS.PHASECHK.TRANS64 P0, [R3+URZ], R0 ;  /* 0x00000000030085a7 */ /* 0x000e64000800007f */
[----:B-1----:R-:W-:Y:S05]  /*235e0*/  @!P0 BRA `(.L_x_562) ;  /* 0xfffffffc00f08947 */ /* 0x002fea000383ffff */
.L_x_559:
[----:B------:R-:W-:Y:S05]  /*235f0*/  BSYNC B0 ;  /* 0x0000000000007941 */ /* 0x000fea0003800000 */
.L_x_558:
[----:B------:R-:W-:Y:S05]  /*23600*/  EXIT ;  /* 0x000000000000794d */ /* 0x000fea0003800000 */
.L_x_17:
[----:B-1----:R1:W4:Y:S02]  /*23610*/  SYNCS.PHASECHK.TRANS64.TRYWAIT P1, [R3+URZ], R0 ;  /* 0x00000000030075a7 */ /* 0x002324000802017f */
[----:B----4-:R-:W-:Y:S05]  /*23620*/  @!P1 NANOSLEEP.SYNCS 0x989680 ;  /* 0x009896800000995d */ /* 0x010fea0003900000 */
[----:B------:R-:W4:Y:S02]  /*23630*/  @!P1 SYNCS.PHASECHK.TRANS64 P1, [R3+URZ], R0 ;  /* 0x00000000030095a7 */ /* 0x000f24000802007f */
[----:B----4-:R-:W-:Y:S05]  /*23640*/  @!P1 BRA `(.L_x_17) ;  /* 0xfffffffc00f09947 */ /* 0x010fea000383ffff */
[----:B------:R-:W-:Y:S05]  /*23650*/  BRA `(.L_x_16) ;  /* 0xfffffddc00607947 */ /* 0x000fea000383ffff */
.L_x_22:
[----:B-1----:R-:W-:-:S04]  /*23660*/  MOV R4, UR10 ;  /* 0x0000000a00047c02 */ /* 0x002fc80008000f00 */
[----:B------:R1:W2:Y:S03]  /*23670*/  SYNCS.PHASECHK.TRANS64.TRYWAIT P1, [R4+URZ], R3 ;  /* 0x00000003040075a7 */ /* 0x0002a6000802017f */
[----:B--2---:R-:W-:Y:S05]  /*23680*/  @!P1 NANOSLEEP.SYNCS 0x989680 ;  /* 0x009896800000995d */ /* 0x004fea0003900000 */
[----:B------:R-:W2:Y:S02]  /*23690*/  @!P1 SYNCS.PHASECHK.TRANS64 P1, [R4+URZ], R3 ;  /* 0x00000003040095a7 */ /* 0x000ea4000802007f */
[----:B--2---:R-:W-:Y:S05]  /*236a0*/  @!P1 BRA `(.L_x_22) ;  /* 0xfffffffc00ec9947 */ /* 0x004fea000383ffff */
[----:B------:R-:W-:Y:S05]  /*236b0*/  BRA `(.L_x_21) ;  /* 0xfffffe5000d07947 */ /* 0x000fea000383ffff */
.L_x_545:
[----:B------:R-:W-:Y:S01]  /*236c0*/  BSSY B1, `(.L_x_563) ;  /* 0x0000006000017945 */ /* 0x000fe20003800000 */
[----:B------:R-:W-:-:S07]  /*236d0*/  IMAD.MOV.U32 R15, RZ, RZ, -0x1 ;  /* 0xffffffffff0f7424 */ /* 0x000fce00078e00ff */
[----:B------:R-:W-:Y:S05]  /*236e0*/  WARPSYNC.COLLECTIVE R15, `(.L_x_564) ;  /* 0x000000000f0c7348 */ /* 0x000fea0003c00000 */
[----:B------:R-:W-:Y:S02]  /*236f0*/  ELECT P6, UR62, PT ;  /* 0x00000000003e782f */ /* 0x000fe400038c0000 */
[----:B------:R-:W-:Y:S01]  /*23700*/  MOV R14, UR62 ;  /* 0x0000003e000e7c02 */ /* 0x000fe20008000f00 */
[----:B------:R-:W-:Y:S10]  /*23710*/  ENDCOLLECTIVE ;  /* 0x000000000000791b */ /* 0x000ff40003800000 */
.L_x_564:
[----:B------:R-:W-:Y:S05]  /*23720*/  BSYNC B1 ;  /* 0x0000000000017941 */ /* 0x000fea0003800000 */
.L_x_563:
[----:B------:R-:W-:Y:S05]  /*23730*/  BRA `(.L_x_565) ;  /* 0xfffffff000347947 */ /* 0x000fea000383ffff */
.L_x_548:
[----:B-1----:R1:W2:Y:S02]  /*23740*/  SYNCS.PHASECHK.TRANS64.TRYWAIT P1, [R14+URZ+0x10], R11 ;  /* 0x0000100b0e0075a7 */ /* 0x0022a4000802017f */
[----:B--2---:R-:W-:Y:S05]  /*23750*/  @!P1 NANOSLEEP.SYNCS 0x989680 ;  /* 0x009896800000995d */ /* 0x004fea0003900000 */
[----:B------:R-:W2:Y:S02]  /*23760*/  @!P1 SYNCS.PHASECHK.TRANS64 P1, [R14+URZ+0x10], R11 ;  /* 0x0000100b0e0095a7 */ /* 0x000ea4000802007f */
[----:B--2---:R-:W-:Y:S05]  /*23770*/  @!P1 BRA `(.L_x_548) ;  /* 0xfffffffc00f09947 */ /* 0x004fea000383ffff */
[----:B------:R-:W-:Y:S05]  /*23780*/  BRA `(.L_x_566) ;  /* 0xfffffff000687947 */ /* 0x000fea000383ffff */
.L_x_557:
[----:B------:R-:W-:Y:S01]  /*23790*/  BSSY B0, `(.L_x_567) ;  /* 0x0000006000007945 */ /* 0x000fe20003800000 */
[----:B------:R-:W-:-:S07]  /*237a0*/  MOV R15, 0xffffffff ;  /* 0xffffffff000f7802 */ /* 0x000fce0000000f00 */
[----:B------:R-:W-:Y:S05]  /*237b0*/  WARPSYNC.COLLECTIVE R15, `(.L_x_568) ;  /* 0x000000000f0c7348 */ /* 0x000fea0003c00000 */
[----:B------:R-:W-:Y:S02]  /*237c0*/  ELECT P6, UR62, PT ;  /* 0x00000000003e782f */ /* 0x000fe400038c0000 */
[----:B------:R-:W-:Y:S01]  /*237d0*/  MOV R14, UR62 ;  /* 0x0000003e000e7c02 */ /* 0x000fe20008000f00 */
[----:B------:R-:W-:Y:S10]  /*237e0*/  ENDCOLLECTIVE ;  /* 0x000000000000791b */ /* 0x000ff40003800000 */
.L_x_568:
[----:B------:R-:W-:Y:S05]  /*237f0*/  BSYNC B0 ;  /* 0x0000000000007941 */ /* 0x000fea0003800000 */
.L_x_567:
[----:B------:R-:W-:Y:S05]  /*23800*/  BRA `(.L_x_569) ;  /* 0xfffffffc00107947 */ /* 0x000fea000383ffff */
.L_x_561:
[----:B0-----:R0:W1:Y:S02]  /*23810*/  SYNCS.PHASECHK.TRANS64.TRYWAIT P0, [R5+URZ], R0 ;  /* 0x00000000050075a7 */ /* 0x001064000800017f */
[----:B-1----:R-:W-:Y:S05]  /*23820*/  @!P0 NANOSLEEP.SYNCS 0x989680 ;  /* 0x009896800000895d */ /* 0x002fea0003900000 */
[----:B------:R-:W1:Y:S02]  /*23830*/  @!P0 SYNCS.PHASECHK.TRANS64 P0, [R5+URZ], R0 ;  /* 0x00000000050085a7 */ /* 0x000e64000800007f */
[----:B-1----:R-:W-:Y:S05]  /*23840*/  @!P0 BRA `(.L_x_561) ;  /* 0xfffffffc00f08947 */ /* 0x002fea000383ffff */
[----:B------:R-:W-:Y:S05]  /*23850*/  BRA `(.L_x_570) ;  /* 0xfffffffc00387947 */ /* 0x000fea000383ffff */
.L_x_571:
[----:B------:R-:W-:-:S00]  /*23860*/  BRA `(.L_x_571) ;  /* 0xfffffffc00fc7947 */ /* 0x000fc0000383ffff */
[----:B------:R-:W-:-:S00]  /*23870*/  NOP ;  /* 0x0000000000007918 */ /* 0x000fc00000000000 */
        /* <DEDUP_REMOVED lines=8> */
.L_x_572:


//--------------------- .nv.global.init           --------------------------
	.section	.nv.global.init,"aw",@progbits
.nv.global.init:
	.type		$str$22,@object
	.size		$str$22,($str$23 - $str$22)
$str$22:
        /*0000*/ 	.byte	0x6b, 0x5f, 0x74, 0x69, 0x6c, 0x65, 0x5f, 0x63, 0x6f, 0x75, 0x6e, 0x74, 0x20, 0x3e, 0x3d, 0x20
        /*0010*/ 	.byte	0x31, 0x00
	.type		$str$23,@object
	.size		$str$23,(__unnamed_1 - $str$23)
$str$23:
        /*0012*/ 	.byte	0x2f, 0x74, 0x6d, 0x70, 0x2f, 0x63, 0x75, 0x74, 0x6c, 0x61, 0x73, 0x73, 0x5f, 0x73, 0x77, 0x65
        /*0022*/ 	.byte	0x65, 0x70, 0x5f, 0x73, 0x72, 0x63, 0x2f, 0x69, 0x6e, 0x63, 0x6c, 0x75, 0x64, 0x65, 0x2f, 0x63
        /*0032*/ 	.byte	0x75, 0x74, 0x6c, 0x61, 0x73, 0x73, 0x2f, 0x67, 0x65, 0x6d, 0x6d, 0x2f, 0x63, 0x6f, 0x6c, 0x6c
        /*0042*/ 	.byte	0x65, 0x63, 0x74, 0x69, 0x76, 0x65, 0x2f, 0x73, 0x6d, 0x39, 0x30, 0x5f, 0x6d, 0x6d, 0x61, 0x5f
        /*0052*/ 	.byte	0x74, 0x6d, 0x61, 0x5f, 0x67, 0x6d, 0x6d, 0x61, 0x5f, 0x73, 0x73, 0x5f, 0x77, 0x61, 0x72, 0x70
        /*0062*/ 	.byte	0x73, 0x70, 0x65, 0x63, 0x69, 0x61, 0x6c, 0x69, 0x7a, 0x65, 0x64, 0x2e, 0x68, 0x70, 0x70, 0x00
	.type		__unnamed_1,@object
	.size		__unnamed_1,(.L_0 - __unnamed_1)
__unnamed_1:
        /* <DEDUP_REMOVED lines=180> */
        /*0bb2*/ 	.byte	0x75, 0x74, 0x65, 0x3a, 0x3a, 0x69, 0x64, 0x65, 0x6e, 0x74, 0x69, 0x74, 0x79, 0x5d, 0x00
.L_0:


//--------------------- .nv.shared._ZN7cutlass13device_kernelINS_4gemm6kernel13GemmUniversalIN4cute5tupleIJiiiiEEENS1_10collective13CollectiveMmaINS1_34MainloopSm90TmaGmmaWarpSpecializedILi2ENS5_IJNS4_1CILi1EEESB_SB_EEENS1_35KernelTmaWarpSpecializedCooperativeEEENS5_IJNSA_ILi256EEESF_NSA_ILi128EEEEEENS_6half_tENS5_IJlSB_lEEESI_SJ_NS4_8TiledMMAINS4_8MMA_AtomIJNS4_4SM904GMMA26MMA_64x256x16_F32F16F16_SSILNSN_5MajorE0ELSP_0ELNSN_7ScaleInE1ELSQ_1EEEEEENS4_6LayoutINS5_IJNSA_ILi2EEESB_SB_EEENS5_IJSB_NSA_ILi0EEESW_EEEEENS5_IJNS4_10UnderscoreESZ_SZ_EEEEENS4_13SM90_TMA_LOADENS4_14ComposedLayoutINS4_7SwizzleILi3ELi4ELi3EEENS4_18smem_ptr_flag_bitsILi16EEENST_INS5_IJNSA_ILi8EEENSA_ILi64EEEEEENS5_IJS19_SB_EEEEEEEvNS4_8identityES12_S1D_vS1E_EENS_8epilogue10collective6detail29Sm90TmaWarpSpecializedAdapterINS1H_15DefaultEpilogueISI_SJ_SJ_NS1G_6thread17LinearCombinationISI_Li1EffLNS1L_9ScaleType4KindE0ELNS_15FloatRoundStyleE2ESI_EENS1_15EpilogueDefaultEEEEEvvEEEEvNT_6ParamsE --------------------------
	.section	.nv.shared._ZN7cutlass13device_kernelINS_4gemm6kernel13GemmUniversalIN4cute5tupleIJiiiiEEENS1_10collective13CollectiveMmaINS1_34MainloopSm90TmaGmmaWarpSpecializedILi2ENS5_IJNS4_1CILi1EEESB_SB_EEENS1_35KernelTmaWarpSpecializedCooperativeEEENS5_IJNSA_ILi256EEESF_NSA_ILi128EEEEEENS_6half_tENS5_IJlSB_lEEESI_SJ_NS4_8TiledMMAINS4_8MMA_AtomIJNS4_4SM904GMMA26MMA_64x256x16_F32F16F16_SSILNSN_5MajorE0ELSP_0ELNSN_7ScaleInE1ELSQ_1EEEEEENS4_6LayoutINS5_IJNSA_ILi2EEESB_SB_EEENS5_IJSB_NSA_ILi0EEESW_EEEEENS5_IJNS4_10UnderscoreESZ_SZ_EEEEENS4_13SM90_TMA_LOADENS4_14ComposedLayoutINS4_7SwizzleILi3ELi4ELi3EEENS4_18smem_ptr_flag_bitsILi16EEENST_INS5_IJNSA_ILi8EEENSA_ILi64EEEEEENS5_IJS19_SB_EEEEEEEvNS4_8identityES12_S1D_vS1E_EENS_8epilogue10collective6detail29Sm90TmaWarpSpecializedAdapterINS1H_15DefaultEpilogueISI_SJ_SJ_NS1G_6thread17LinearCombinationISI_Li1EffLNS1L_9ScaleType4KindE0ELNS_15FloatRoundStyleE2ESI_EENS1_15EpilogueDefaultEEEEEvvEEEEvNT_6ParamsE,"aw",@nobits
	.sectionflags	@""
	.align	16
	.zero		1024


//--------------------- .nv.shared.reserved.0     --------------------------
	.section	.nv.shared.reserved.0,"aw",@nobits
	.weak		__nv_reservedSMEM_offset_0_alias
	.size		__nv_reservedSMEM_offset_0_alias, 0, 0
	.other		__nv_reservedSMEM_offset_0_alias,@"STO_CUDA_RESERVED_SHARED STV_DEFAULT"
__nv_reservedSMEM_offset_0_alias:
	.zero		0


//--------------------- .nv.global                --------------------------
	.section	.nv.global,"aw",@nobits
.nv.global:
	.type		_ZN40_INTERNAL_086ba03c_4_k_cu_470c40c3_203584cute1_E,@object
	.size		_ZN40_INTERNAL_086ba03c_4_k_cu_470c40c3_203584cute1_E,(_ZN40_INTERNAL_086ba03c_4_k_cu_470c40c3_203584cuda3std3__45__cpo6cbeginE - _ZN40_INTERNAL_086ba03c_4_k_cu_470c40c3_203584cute1_E)
_ZN40_INTERNAL_086ba03c_4_k_cu_470c40c3_203584cute1_E:
	.zero		1
	.type		_ZN40_INTERNAL_086ba03c_4_k_cu_470c40c3_203584cuda3std3__45__cpo6cbeginE,@object
	.size		_ZN40_INTERNAL_086ba03c_4_k_cu_470c40c3_203584cuda3std3__45__cpo6cbeginE,(_ZN40_INTERNAL_086ba03c_4_k_cu_470c40c3_203584cuda3std3__48in_placeE - _ZN40_INTERNAL_086ba03c_4_k_cu_470c40c3_203584cuda3std3__45__cpo6cbeginE)
_ZN40_INTERNAL_086ba03c_4_k_cu_470c40c3_203584cuda3std3__45__cpo6cbeginE:
	.zero		1
	.type		_ZN40_INTERNAL_086ba03c_4_k_cu_470c40c3_203584cuda3std3__48in_placeE,@object
	.size		_ZN40_INTERNAL_086ba03c_4_k_cu_470c40c3_203584cuda3std3__48in_placeE,(_ZN40_INTERNAL_086ba03c_4_k_cu_470c40c3_203584cuda3std6ranges3__45__cpo9iter_moveE - _ZN40_INTERNAL_086ba03c_4_k_cu_470c40c3_203584cuda3std3__48in_placeE)
_ZN40_INTERNAL_086ba03c_4_k_cu_470c40c3_203584cuda3std3__48in_placeE:
	.zero		1
	.type		_ZN40_INTERNAL_086ba03c_4_k_cu_470c40c3_203584cuda3std6ranges3__45__cpo9iter_moveE,@object
	.size		_ZN40_INTERNAL_086ba03c_4_k_cu_470c40c3_203584cuda3std6ranges3__45__cpo9iter_moveE,(_ZN40_INTERNAL_086ba03c_4_k_cu_470c40c3_203584cuda3std3__45__cpo5beginE - _ZN40_INTERNAL_086ba03c_4_k_cu_470c40c3_203584cuda3std6ranges3__45__cpo9iter_moveE)
_ZN40_INTERNAL_086ba03c_4_k_cu_470c40c3_203584cuda3std6ranges3__45__cpo9iter_moveE:
	.zero		1
	.type		_ZN40_INTERNAL_086ba03c_4_k_cu_470c40c3_203584cuda3std3__45__cpo5beginE,@object
	.size		_ZN40_INTERNAL_086ba03c_4_k_cu_470c40c3_203584cuda3std3__45__cpo5beginE,(_ZN40_INTERNAL_086ba03c_4_k_cu_470c40c3_203584cuda3std3__442_GLOBAL__N__086ba03c_4_k_cu_470c40c3_203586ignoreE - _ZN40_INTERNAL_086ba03c_4_k_cu_470c40c3_203584cuda3std3__45__cpo5beginE)
_ZN40_INTERNAL_086ba03c_4_k_cu_470c40c3_203584cuda3std3__45__cpo5beginE:
	.zero		1
	.type		_ZN40_INTERNAL_086ba03c_4_k_cu_470c40c3_203584cuda3std3__442_GLOBAL__N__086ba03c_4_k_cu_470c40c3_203586ignoreE,@object
	.size		_ZN40_INTERNAL_086ba03c_4_k_cu_470c40c3_203584cuda3std3__442_GLOBAL__N__086ba03c_4_k_cu_470c40c3_203586ignoreE,(_ZN40_INTERNAL_086ba03c_4_k_cu_470c40c3_203584cute7productE - _ZN40_INTERNAL_086ba03c_4_k_cu_470c40c3_203584cuda3std3__442_GLOBAL__N__086ba03c_4_k_cu_470c40c3_203586ignoreE)
_ZN40_INTERNAL_086ba03c_4_k_cu_470c40c3_203584cuda3std3__442_GLOBAL__N__086ba03c_4_k_cu_470c40c3_203586ignoreE:
	.zero		1
	.type		_ZN40_INTERNAL_086ba03c_4_k_cu_470c40c3_203584cute7productE,@object
	.size		_ZN40_INTERNAL_086ba03c_4_k_cu_470c40c3_203584cute7productE,(_ZN40_INTERNAL_086ba03c_4_k_cu_470c40c3_203584cuda3std3__45__cpo3endE - _ZN40_INTERNAL_086ba03c_4_k_cu_470c40c3_203584cute7productE)
_ZN40_INTERNAL_086ba03c_4_k_cu_470c40c3_203584cute7productE:
	.zero		1
	.type		_ZN40_INTERNAL_086ba03c_4_k_cu_470c40c3_203584cuda3std3__45__cpo3endE,@object
	.size		_ZN40_INTERNAL_086ba03c_4_k_cu_470c40c3_203584cuda3std3__45__cpo3endE,(_ZN40_INTERNAL_086ba03c_4_k_cu_470c40c3_203584cuda3std3__419piecewise_constructE - _ZN40_INTERNAL_086ba03c_4_k_cu_470c40c3_203584cuda3std3__45__cpo3endE)
_ZN40_INTERNAL_086ba03c_4_k_cu_470c40c3_203584cuda3std3__45__cpo3endE:
	.zero		1
	.type		_ZN40_INTERNAL_086ba03c_4_k_cu_470c40c3_203584cuda3std3__419piecewise_constructE,@object
	.size		_ZN40_INTERNAL_086ba03c_4_k_cu_470c40c3_203584cuda3std3__419piecewise_constructE,(_ZN40_INTERNAL_086ba03c_4_k_cu_470c40c3_203584cuda3std3__45__cpo4cendE - _ZN40_INTERNAL_086ba03c_4_k_cu_470c40c3_203584cuda3std3__419piecewise_constructE)
_ZN40_INTERNAL_086ba03c_4_k_cu_470c40c3_203584cuda3std3__419piecewise_constructE:
	.zero		1
	.type		_ZN40_INTERNAL_086ba03c_4_k_cu_470c40c3_203584cuda3std3__45__cpo4cendE,@object
	.size		_ZN40_INTERNAL_086ba03c_4_k_cu_470c40c3_203584cuda3std3__45__cpo4cendE,(_ZN40_INTERNAL_086ba03c_4_k_cu_470c40c3_203584cuda3std6ranges3__45__cpo4swapE - _ZN40_INTERNAL_086ba03c_4_k_cu_470c40c3_203584cuda3std3__45__cpo4cendE)
_ZN40_INTERNAL_086ba03c_4_k_cu_470c40c3_203584cuda3std3__45__cpo4cendE:
	.zero		1
	.type		_ZN40_INTERNAL_086ba03c_4_k_cu_470c40c3_203584cuda3std6ranges3__45__cpo4swapE,@object
	.size		_ZN40_INTERNAL_086ba03c_4_k_cu_470c40c3_203584cuda3std6ranges3__45__cpo4swapE,(.L_8 - _ZN40_INTERNAL_086ba03c_4_k_cu_470c40c3_203584cuda3std6ranges3__45__cpo4swapE)
_ZN40_INTERNAL_086ba03c_4_k_cu_470c40c3_203584cuda3std6ranges3__45__cpo4swapE:
	.zero		1
.L_8:


//--------------------- .nv.constant0._ZN7cutlass13device_kernelINS_4gemm6kernel13GemmUniversalIN4cute5tupleIJiiiiEEENS1_10collective13CollectiveMmaINS1_34MainloopSm90TmaGmmaWarpSpecializedILi2ENS5_IJNS4_1CILi1EEESB_SB_EEENS1_35KernelTmaWarpSpecializedCooperativeEEENS5_IJNSA_ILi256EEESF_NSA_ILi128EEEEEENS_6half_tENS5_IJlSB_lEEESI_SJ_NS4_8TiledMMAINS4_8MMA_AtomIJNS4_4SM904GMMA26MMA_64x256x16_F32F16F16_SSILNSN_5MajorE0ELSP_0ELNSN_7ScaleInE1ELSQ_1EEEEEENS4_6LayoutINS5_IJNSA_ILi2EEESB_SB_EEENS5_IJSB_NSA_ILi0EEESW_EEEEENS5_IJNS4_10UnderscoreESZ_SZ_EEEEENS4_13SM90_TMA_LOADENS4_14ComposedLayoutINS4_7SwizzleILi3ELi4ELi3EEENS4_18smem_ptr_flag_bitsILi16EEENST_INS5_IJNSA_ILi8EEENSA_ILi64EEEEEENS5_IJS19_SB_EEEEEEEvNS4_8identityES12_S1D_vS1E_EENS_8epilogue10collective6detail29Sm90TmaWarpSpecializedAdapterINS1H_15DefaultEpilogueISI_SJ_SJ_NS1G_6thread17LinearCombinationISI_Li1EffLNS1L_9ScaleType4KindE0ELNS_15FloatRoundStyleE2ESI_EENS1_15EpilogueDefaultEEEEEvvEEEEvNT_6ParamsE --------------------------
	.section	.nv.constant0._ZN7cutlass13device_kernelINS_4gemm6kernel13GemmUniversalIN4cute5tupleIJiiiiEEENS1_10collective13CollectiveMmaINS1_34MainloopSm90TmaGmmaWarpSpecializedILi2ENS5_IJNS4_1CILi1EEESB_SB_EEENS1_35KernelTmaWarpSpecializedCooperativeEEENS5_IJNSA_ILi256EEESF_NSA_ILi128EEEEEENS_6half_tENS5_IJlSB_lEEESI_SJ_NS4_8TiledMMAINS4_8MMA_AtomIJNS4_4SM904GMMA26MMA_64x256x16_F32F16F16_SSILNSN_5MajorE0ELSP_0ELNSN_7ScaleInE1ELSQ_1EEEEEENS4_6LayoutINS5_IJNSA_ILi2EEESB_SB_EEENS5_IJSB_NSA_ILi0EEESW_EEEEENS5_IJNS4_10UnderscoreESZ_SZ_EEEEENS4_13SM90_TMA_LOADENS4_14ComposedLayoutINS4_7SwizzleILi3ELi4ELi3EEENS4_18smem_ptr_flag_bitsILi16EEENST_INS5_IJNSA_ILi8EEENSA_ILi64EEEEEENS5_IJS19_SB_EEEEEEEvNS4_8identityES12_S1D_vS1E_EENS_8epilogue10collective6detail29Sm90TmaWarpSpecializedAdapterINS1H_15DefaultEpilogueISI_SJ_SJ_NS1G_6thread17LinearCombinationISI_Li1EffLNS1L_9ScaleType4KindE0ELNS_15FloatRoundStyleE2ESI_EENS1_15EpilogueDefaultEEEEEvvEEEEvNT_6ParamsE,"a",@progbits
	.sectionflags	@""
	.align	4
.nv.constant0._ZN7cutlass13device_kernelINS_4gemm6kernel13GemmUniversalIN4cute5tupleIJiiiiEEENS1_10collective13CollectiveMmaINS1_34MainloopSm90TmaGmmaWarpSpecializedILi2ENS5_IJNS4_1CILi1EEESB_SB_EEENS1_35KernelTmaWarpSpecializedCooperativeEEENS5_IJNSA_ILi256EEESF_NSA_ILi128EEEEEENS_6half_tENS5_IJlSB_lEEESI_SJ_NS4_8TiledMMAINS4_8MMA_AtomIJNS4_4SM904GMMA26MMA_64x256x16_F32F16F16_SSILNSN_5MajorE0ELSP_0ELNSN_7ScaleInE1ELSQ_1EEEEEENS4_6LayoutINS5_IJNSA_ILi2EEESB_SB_EEENS5_IJSB_NSA_ILi0EEESW_EEEEENS5_IJNS4_10UnderscoreESZ_SZ_EEEEENS4_13SM90_TMA_LOADENS4_14ComposedLayoutINS4_7SwizzleILi3ELi4ELi3EEENS4_18smem_ptr_flag_bitsILi16EEENST_INS5_IJNSA_ILi8EEENSA_ILi64EEEEEENS5_IJS19_SB_EEEEEEEvNS4_8identityES12_S1D_vS1E_EENS_8epilogue10collective6detail29Sm90TmaWarpSpecializedAdapterINS1H_15DefaultEpilogueISI_SJ_SJ_NS1G_6thread17LinearCombinationISI_Li1EffLNS1L_9ScaleType4KindE0ELNS_15FloatRoundStyleE2ESI_EENS1_15EpilogueDefaultEEEEEvvEEEEvNT_6ParamsE:
	.zero		1664


//--------------------- SYMBOLS --------------------------

	.type		.nv.reservedSmem.offset0,@object
	.size		.nv.reservedSmem.offset0,0x4
	.type		__assertfail,@function
